//
// Generated by NVIDIA NVVM Compiler
//
// Compiler Build ID: CL-36424714
// Cuda compilation tools, release 13.0, V13.0.88
// Based on NVVM 20.0.0
//

.version 9.0
.target sm_100
.address_size 64

	// .globl	_Z10cuda_hellov
.extern .func  (.param .b32 func_retval0) vprintf
(
	.param .b64 vprintf_param_0,
	.param .b64 vprintf_param_1
)
;
.global .align 1 .b8 $str[23] = {72, 101, 108, 108, 111, 32, 87, 111, 114, 108, 100, 32, 102, 114, 111, 109, 32, 71, 80, 85, 33, 10};

.visible .entry _Z10cuda_hellov()
{
	.reg .b32 	%r<3>;
	.reg .b64 	%rd<3>;

	mov.u64 	%rd1, $str;
	cvta.global.u64 	%rd2, %rd1;
	{ // callseq 0, 0
	.param .b64 param0;
	st.param.b64 	[param0], %rd2;
	.param .b64 param1;
	st.param.b64 	[param1], 0;
	.param .b32 retval0;
	call.uni (retval0), 
	vprintf, 
	(
	param0, 
	param1
	);
	ld.param.b32 	%r1, [retval0];
	} // callseq 0
	ret;

}
	// .globl	_Z10vector_addPfS_S_i
.visible .entry _Z10vector_addPfS_S_i(
	.param .u64 .ptr .align 1 _Z10vector_addPfS_S_i_param_0,
	.param .u64 .ptr .align 1 _Z10vector_addPfS_S_i_param_1,
	.param .u64 .ptr .align 1 _Z10vector_addPfS_S_i_param_2,
	.param .u32 _Z10vector_addPfS_S_i_param_3
)
{
	.reg .pred 	%p<2>;
	.reg .b32 	%r<6>;
	.reg .b32 	%f<4>;
	.reg .b64 	%rd<11>;

	ld.param.u64 	%rd1, [_Z10vector_addPfS_S_i_param_0];
	ld.param.u64 	%rd2, [_Z10vector_addPfS_S_i_param_1];
	ld.param.u64 	%rd3, [_Z10vector_addPfS_S_i_param_2];
	ld.param.u32 	%r2, [_Z10vector_addPfS_S_i_param_3];
	mov.u32 	%r3, %ntid.x;
	mov.u32 	%r4, %ctaid.x;
	mov.u32 	%r5, %tid.x;
	mad.lo.s32 	%r1, %r3, %r4, %r5;
	setp.ge.s32 	%p1, %r1, %r2;
	@%p1 bra 	$L__BB1_2;
	cvta.to.global.u64 	%rd4, %rd1;
	cvta.to.global.u64 	%rd5, %rd2;
	cvta.to.global.u64 	%rd6, %rd3;
	mul.wide.s32 	%rd7, %r1, 4;
	add.s64 	%rd8, %rd4, %rd7;
	ld.global.f32 	%f1, [%rd8];
	add.s64 	%rd9, %rd5, %rd7;
	ld.global.f32 	%f2, [%rd9];
	add.f32 	%f3, %f1, %f2;
	add.s64 	%rd10, %rd6, %rd7;
	st.global.f32 	[%rd10], %f3;
$L__BB1_2:
	ret;

}
	// .globl	_Z1XPhRKmRKiS3_S3_
.visible .entry _Z1XPhRKmRKiS3_S3_(
	.param .u64 .ptr .align 1 _Z1XPhRKmRKiS3_S3__param_0,
	.param .u64 .ptr .align 1 _Z1XPhRKmRKiS3_S3__param_1,
	.param .u64 .ptr .align 1 _Z1XPhRKmRKiS3_S3__param_2,
	.param .u64 .ptr .align 1 _Z1XPhRKmRKiS3_S3__param_3,
	.param .u64 .ptr .align 1 _Z1XPhRKmRKiS3_S3__param_4
)
{


	ret;

}
	// .globl	_Z1YPhRKmRKiS3_S3_
.visible .entry _Z1YPhRKmRKiS3_S3_(
	.param .u64 .ptr .align 1 _Z1YPhRKmRKiS3_S3__param_0,
	.param .u64 .ptr .align 1 _Z1YPhRKmRKiS3_S3__param_1,
	.param .u64 .ptr .align 1 _Z1YPhRKmRKiS3_S3__param_2,
	.param .u64 .ptr .align 1 _Z1YPhRKmRKiS3_S3__param_3,
	.param .u64 .ptr .align 1 _Z1YPhRKmRKiS3_S3__param_4
)
{


	ret;

}
	// .globl	_Z1ZPhRKmRKiS3_S3_
.visible .entry _Z1ZPhRKmRKiS3_S3_(
	.param .u64 .ptr .align 1 _Z1ZPhRKmRKiS3_S3__param_0,
	.param .u64 .ptr .align 1 _Z1ZPhRKmRKiS3_S3__param_1,
	.param .u64 .ptr .align 1 _Z1ZPhRKmRKiS3_S3__param_2,
	.param .u64 .ptr .align 1 _Z1ZPhRKmRKiS3_S3__param_3,
	.param .u64 .ptr .align 1 _Z1ZPhRKmRKiS3_S3__param_4
)
{


	ret;

}
	// .globl	_Z1PPhmiii
.visible .entry _Z1PPhmiii(
	.param .u64 .ptr .align 1 _Z1PPhmiii_param_0,
	.param .u64 _Z1PPhmiii_param_1,
	.param .u32 _Z1PPhmiii_param_2,
	.param .u32 _Z1PPhmiii_param_3,
	.param .u32 _Z1PPhmiii_param_4
)
{
	.reg .pred 	%p<6>;
	.reg .b16 	%rs<18>;
	.reg .b32 	%r<53>;
	.reg .b64 	%rd<15>;

	ld.param.u64 	%rd3, [_Z1PPhmiii_param_0];
	ld.param.u64 	%rd4, [_Z1PPhmiii_param_1];
	ld.param.u32 	%r9, [_Z1PPhmiii_param_2];
	ld.param.u32 	%r10, [_Z1PPhmiii_param_3];
	ld.param.u32 	%r11, [_Z1PPhmiii_param_4];
	mov.u32 	%r1, %tid.x;
	setp.ge.s32 	%p1, %r1, %r11;
	@%p1 bra 	$L__BB5_8;
	cvta.to.global.u64 	%rd5, %rd3;
	mul.lo.s32 	%r12, %r10, %r1;
	shr.s32 	%r13, %r9, 31;
	shr.u32 	%r14, %r13, 30;
	add.s32 	%r15, %r9, %r14;
	shr.s32 	%r16, %r15, 2;
	add.s32 	%r17, %r12, %r16;
	cvt.s64.s32 	%rd6, %r17;
	add.s64 	%rd1, %rd5, %rd6;
	ld.global.u8 	%r2, [%rd1];
	shl.b32 	%r18, %r9, 1;
	and.b32  	%r19, %r18, 6;
	mov.b32 	%r20, 128;
	shr.u32 	%r21, %r20, %r19;
	and.b32  	%r22, %r21, %r2;
	shr.s32 	%r23, %r18, 31;
	shr.u32 	%r24, %r23, 29;
	add.s32 	%r25, %r18, %r24;
	and.b32  	%r26, %r25, -8;
	sub.s32 	%r27, %r26, %r18;
	add.s32 	%r3, %r27, 7;
	shr.u32 	%r28, %r22, %r3;
	cvt.s64.s32 	%rd7, %r12;
	shr.u64 	%rd8, %rd4, 3;
	add.s64 	%rd9, %rd8, %rd7;
	add.s64 	%rd2, %rd5, %rd9;
	ld.global.u8 	%r29, [%rd2];
	cvt.u32.u64 	%r30, %rd4;
	and.b32  	%r31, %r30, 7;
	shr.u32 	%r32, %r20, %r31;
	and.b32  	%r33, %r32, %r29;
	xor.b32  	%r34, %r31, 7;
	shr.u32 	%r4, %r33, %r34;
	cvt.s64.s32 	%rd10, %r9;
	add.s64 	%rd11, %rd4, %rd10;
	shr.u64 	%rd12, %rd11, 3;
	add.s64 	%rd13, %rd12, %rd7;
	add.s64 	%rd14, %rd5, %rd13;
	ld.global.u8 	%r35, [%rd14];
	add.s32 	%r36, %r9, %r30;
	and.b32  	%r37, %r36, 7;
	shr.u32 	%r38, %r20, %r37;
	and.b32  	%r39, %r38, %r35;
	xor.b32  	%r40, %r37, 7;
	shr.u32 	%r5, %r39, %r40;
	mad.lo.s32 	%r41, %r5, %r4, %r28;
	and.b32  	%r42, %r41, 1;
	setp.eq.b32 	%p2, %r42, 1;
	not.pred 	%p3, %p2;
	@%p3 bra 	$L__BB5_3;
	mov.b32 	%r43, 1;
	shl.b32 	%r44, %r43, %r3;
	or.b32  	%r52, %r44, %r2;
	bra.uni 	$L__BB5_4;
$L__BB5_3:
	mov.b32 	%r45, 1;
	shl.b32 	%r46, %r45, %r3;
	not.b32 	%r47, %r46;
	and.b32  	%r52, %r2, %r47;
$L__BB5_4:
	st.global.u8 	[%rd1], %r52;
	add.s32 	%r48, %r5, %r4;
	and.b32  	%r49, %r48, 1;
	setp.eq.b32 	%p4, %r49, 1;
	not.pred 	%p5, %p4;
	@%p5 bra 	$L__BB5_6;
	ld.global.u8 	%rs4, [%rd2];
	cvt.u16.u64 	%rs5, %rd4;
	not.b16 	%rs6, %rs5;
	and.b16  	%rs7, %rs6, 7;
	cvt.u32.u16 	%r50, %rs7;
	mov.b16 	%rs8, 1;
	shl.b16 	%rs9, %rs8, %r50;
	or.b16  	%rs17, %rs4, %rs9;
	bra.uni 	$L__BB5_7;
$L__BB5_6:
	ld.global.u8 	%rs10, [%rd2];
	cvt.u16.u64 	%rs11, %rd4;
	not.b16 	%rs12, %rs11;
	and.b16  	%rs13, %rs12, 7;
	cvt.u32.u16 	%r51, %rs13;
	mov.b16 	%rs14, 1;
	shl.b16 	%rs15, %rs14, %r51;
	not.b16 	%rs16, %rs15;
	and.b16  	%rs17, %rs10, %rs16;
$L__BB5_7:
	st.global.u8 	[%rd2], %rs17;
$L__BB5_8:
	ret;

}
	// .globl	_Z1HPhmiii
.visible .entry _Z1HPhmiii(
	.param .u64 .ptr .align 1 _Z1HPhmiii_param_0,
	.param .u64 _Z1HPhmiii_param_1,
	.param .u32 _Z1HPhmiii_param_2,
	.param .u32 _Z1HPhmiii_param_3,
	.param .u32 _Z1HPhmiii_param_4
)
{
	.reg .pred 	%p<6>;
	.reg .b16 	%rs<18>;
	.reg .b32 	%r<62>;
	.reg .b64 	%rd<15>;

	ld.param.u64 	%rd4, [_Z1HPhmiii_param_0];
	ld.param.u64 	%rd5, [_Z1HPhmiii_param_1];
	ld.param.u32 	%r13, [_Z1HPhmiii_param_2];
	ld.param.u32 	%r14, [_Z1HPhmiii_param_3];
	ld.param.u32 	%r15, [_Z1HPhmiii_param_4];
	mov.u32 	%r1, %tid.x;
	setp.ge.s32 	%p1, %r1, %r15;
	@%p1 bra 	$L__BB6_11;
	cvta.to.global.u64 	%rd6, %rd4;
	mul.lo.s32 	%r16, %r14, %r1;
	cvt.s64.s32 	%rd7, %r16;
	shr.u64 	%rd8, %rd5, 3;
	add.s64 	%rd9, %rd8, %rd7;
	add.s64 	%rd1, %rd6, %rd9;
	ld.global.u8 	%r17, [%rd1];
	cvt.u32.u64 	%r18, %rd5;
	and.b32  	%r19, %r18, 7;
	mov.b32 	%r20, 128;
	shr.u32 	%r21, %r20, %r19;
	and.b32  	%r22, %r21, %r17;
	xor.b32  	%r23, %r19, 7;
	shr.u32 	%r2, %r22, %r23;
	cvt.s64.s32 	%rd10, %r13;
	add.s64 	%rd11, %rd5, %rd10;
	shr.u64 	%rd12, %rd11, 3;
	add.s64 	%rd13, %rd12, %rd7;
	add.s64 	%rd2, %rd6, %rd13;
	ld.global.u8 	%r24, [%rd2];
	add.s32 	%r25, %r13, %r18;
	and.b32  	%r26, %r25, 7;
	shr.u32 	%r27, %r20, %r26;
	and.b32  	%r28, %r27, %r24;
	xor.b32  	%r3, %r26, 7;
	shr.u32 	%r4, %r28, %r3;
	shr.s32 	%r29, %r13, 31;
	shr.u32 	%r30, %r29, 30;
	add.s32 	%r31, %r13, %r30;
	shr.s32 	%r32, %r31, 2;
	add.s32 	%r33, %r16, %r32;
	cvt.s64.s32 	%rd14, %r33;
	add.s64 	%rd3, %rd6, %rd14;
	ld.global.u8 	%r5, [%rd3];
	shl.b32 	%r34, %r13, 1;
	and.b32  	%r35, %r34, 6;
	shr.u32 	%r36, %r20, %r35;
	and.b32  	%r37, %r36, %r5;
	shr.s32 	%r38, %r34, 31;
	shr.u32 	%r39, %r38, 29;
	add.s32 	%r40, %r34, %r39;
	and.b32  	%r41, %r40, -8;
	sub.s32 	%r42, %r41, %r34;
	add.s32 	%r6, %r42, 7;
	shr.u32 	%r43, %r37, %r6;
	mad.lo.s32 	%r44, %r4, %r2, %r43;
	and.b32  	%r45, %r44, 1;
	setp.eq.b32 	%p2, %r45, 1;
	not.pred 	%p3, %p2;
	@%p3 bra 	$L__BB6_3;
	mov.b32 	%r46, 1;
	shl.b32 	%r47, %r46, %r6;
	or.b32  	%r60, %r47, %r5;
	bra.uni 	$L__BB6_4;
$L__BB6_3:
	mov.b32 	%r48, 1;
	shl.b32 	%r49, %r48, %r6;
	not.b32 	%r50, %r49;
	and.b32  	%r60, %r5, %r50;
$L__BB6_4:
	st.global.u8 	[%rd3], %r60;
	setp.ne.s32 	%p4, %r4, 1;
	@%p4 bra 	$L__BB6_6;
	ld.global.u8 	%rs11, [%rd1];
	cvt.u16.u64 	%rs12, %rd5;
	not.b16 	%rs13, %rs12;
	and.b16  	%rs14, %rs13, 7;
	cvt.u32.u16 	%r52, %rs14;
	mov.b16 	%rs15, 1;
	shl.b16 	%rs16, %rs15, %r52;
	or.b16  	%rs17, %rs11, %rs16;
	bra.uni 	$L__BB6_7;
$L__BB6_6:
	ld.global.u8 	%rs4, [%rd1];
	cvt.u16.u64 	%rs5, %rd5;
	not.b16 	%rs6, %rs5;
	and.b16  	%rs7, %rs6, 7;
	cvt.u32.u16 	%r51, %rs7;
	mov.b16 	%rs8, 1;
	shl.b16 	%rs9, %rs8, %r51;
	not.b16 	%rs10, %rs9;
	and.b16  	%rs17, %rs4, %rs10;
$L__BB6_7:
	st.global.u8 	[%rd1], %rs17;
	setp.ne.s32 	%p5, %r2, 1;
	@%p5 bra 	$L__BB6_9;
	ld.global.u8 	%r57, [%rd2];
	mov.b32 	%r58, 1;
	shl.b32 	%r59, %r58, %r3;
	or.b32  	%r61, %r59, %r57;
	bra.uni 	$L__BB6_10;
$L__BB6_9:
	ld.global.u8 	%r53, [%rd2];
	mov.b32 	%r54, 1;
	shl.b32 	%r55, %r54, %r3;
	not.b32 	%r56, %r55;
	and.b32  	%r61, %r53, %r56;
$L__BB6_10:
	st.global.u8 	[%rd2], %r61;
$L__BB6_11:
	ret;

}
	// .globl	_Z4CNOTPimmiii
.visible .entry _Z4CNOTPimmiii(
	.param .u64 .ptr .align 1 _Z4CNOTPimmiii_param_0,
	.param .u64 _Z4CNOTPimmiii_param_1,
	.param .u64 _Z4CNOTPimmiii_param_2,
	.param .u32 _Z4CNOTPimmiii_param_3,
	.param .u32 _Z4CNOTPimmiii_param_4,
	.param .u32 _Z4CNOTPimmiii_param_5
)
{
	.reg .pred 	%p<7>;
	.reg .b32 	%r<91>;
	.reg .b64 	%rd<27>;

	ld.param.u64 	%rd4, [_Z4CNOTPimmiii_param_0];
	ld.param.u64 	%rd5, [_Z4CNOTPimmiii_param_1];
	ld.param.u64 	%rd6, [_Z4CNOTPimmiii_param_2];
	ld.param.u32 	%r19, [_Z4CNOTPimmiii_param_3];
	ld.param.u32 	%r20, [_Z4CNOTPimmiii_param_4];
	ld.param.u32 	%r21, [_Z4CNOTPimmiii_param_5];
	mov.u32 	%r1, %tid.x;
	setp.ge.s32 	%p1, %r1, %r21;
	@%p1 bra 	$L__BB7_11;
	cvta.to.global.u64 	%rd7, %rd4;
	mul.lo.s32 	%r22, %r20, %r1;
	cvt.s64.s32 	%rd8, %r22;
	shr.u64 	%rd9, %rd5, 3;
	add.s64 	%rd10, %rd9, %rd8;
	shl.b64 	%rd11, %rd10, 2;
	add.s64 	%rd1, %rd7, %rd11;
	ld.global.u32 	%r23, [%rd1];
	cvt.u32.u64 	%r24, %rd5;
	and.b32  	%r25, %r24, 7;
	mov.b32 	%r26, 128;
	shr.u32 	%r27, %r26, %r25;
	and.b32  	%r28, %r23, %r27;
	xor.b32  	%r2, %r25, 7;
	shr.u32 	%r3, %r28, %r2;
	cvt.s64.s32 	%rd12, %r19;
	add.s64 	%rd13, %rd5, %rd12;
	shr.u64 	%rd14, %rd13, 3;
	add.s64 	%rd15, %rd14, %rd8;
	shl.b64 	%rd16, %rd15, 2;
	add.s64 	%rd17, %rd7, %rd16;
	ld.global.u32 	%r29, [%rd17];
	add.s32 	%r30, %r19, %r24;
	and.b32  	%r31, %r30, 7;
	shr.u32 	%r32, %r26, %r31;
	and.b32  	%r33, %r29, %r32;
	xor.b32  	%r34, %r31, 7;
	shr.u32 	%r4, %r33, %r34;
	shr.u64 	%rd18, %rd6, 3;
	add.s64 	%rd19, %rd18, %rd8;
	shl.b64 	%rd20, %rd19, 2;
	add.s64 	%rd21, %rd7, %rd20;
	ld.global.u32 	%r35, [%rd21];
	cvt.u32.u64 	%r36, %rd6;
	and.b32  	%r37, %r36, 7;
	shr.u32 	%r38, %r26, %r37;
	and.b32  	%r39, %r35, %r38;
	xor.b32  	%r40, %r37, 7;
	shr.u32 	%r5, %r39, %r40;
	add.s64 	%rd22, %rd6, %rd12;
	shr.u64 	%rd23, %rd22, 3;
	add.s64 	%rd24, %rd23, %rd8;
	shl.b64 	%rd25, %rd24, 2;
	add.s64 	%rd2, %rd7, %rd25;
	ld.global.u32 	%r41, [%rd2];
	add.s32 	%r42, %r19, %r36;
	and.b32  	%r43, %r42, 7;
	shr.u32 	%r44, %r26, %r43;
	and.b32  	%r45, %r41, %r44;
	xor.b32  	%r6, %r43, 7;
	shr.u32 	%r7, %r45, %r6;
	shr.s32 	%r46, %r19, 31;
	shr.u32 	%r47, %r46, 30;
	add.s32 	%r48, %r19, %r47;
	shr.s32 	%r49, %r48, 2;
	add.s32 	%r50, %r22, %r49;
	mul.wide.s32 	%rd26, %r50, 4;
	add.s64 	%rd3, %rd7, %rd26;
	ld.global.u32 	%r8, [%rd3];
	shl.b32 	%r51, %r19, 1;
	and.b32  	%r52, %r51, 6;
	shr.u32 	%r53, %r26, %r52;
	and.b32  	%r54, %r8, %r53;
	shr.s32 	%r55, %r51, 31;
	shr.u32 	%r56, %r55, 29;
	add.s32 	%r57, %r51, %r56;
	and.b32  	%r58, %r57, -8;
	sub.s32 	%r59, %r58, %r51;
	add.s32 	%r9, %r59, 7;
	shr.u32 	%r60, %r54, %r9;
	add.s32 	%r61, %r7, %r3;
	mad.lo.s32 	%r62, %r5, %r4, %r60;
	sub.s32 	%r63, %r61, %r62;
	and.b32  	%r64, %r63, 1;
	setp.eq.b32 	%p2, %r64, 1;
	@%p2 bra 	$L__BB7_3;
	mov.b32 	%r68, 1;
	shl.b32 	%r69, %r68, %r9;
	or.b32  	%r88, %r8, %r69;
	bra.uni 	$L__BB7_4;
$L__BB7_3:
	mov.b32 	%r65, 1;
	shl.b32 	%r66, %r65, %r9;
	xor.b32  	%r67, %r66, 255;
	and.b32  	%r88, %r8, %r67;
$L__BB7_4:
	st.global.u32 	[%rd3], %r88;
	add.s32 	%r70, %r7, %r4;
	and.b32  	%r71, %r70, 1;
	setp.eq.b32 	%p3, %r71, 1;
	not.pred 	%p4, %p3;
	@%p4 bra 	$L__BB7_6;
	ld.global.u32 	%r72, [%rd2];
	mov.b32 	%r73, 1;
	shl.b32 	%r74, %r73, %r6;
	or.b32  	%r89, %r72, %r74;
	bra.uni 	$L__BB7_7;
$L__BB7_6:
	ld.global.u32 	%r75, [%rd2];
	mov.b32 	%r76, 1;
	shl.b32 	%r77, %r76, %r6;
	xor.b32  	%r78, %r77, 255;
	and.b32  	%r89, %r75, %r78;
$L__BB7_7:
	st.global.u32 	[%rd2], %r89;
	add.s32 	%r79, %r5, %r3;
	and.b32  	%r80, %r79, 1;
	setp.eq.b32 	%p5, %r80, 1;
	not.pred 	%p6, %p5;
	@%p6 bra 	$L__BB7_9;
	ld.global.u32 	%r81, [%rd1];
	mov.b32 	%r82, 1;
	shl.b32 	%r83, %r82, %r2;
	or.b32  	%r90, %r81, %r83;
	bra.uni 	$L__BB7_10;
$L__BB7_9:
	ld.global.u32 	%r84, [%rd1];
	mov.b32 	%r85, 1;
	shl.b32 	%r86, %r85, %r2;
	xor.b32  	%r87, %r86, 255;
	and.b32  	%r90, %r84, %r87;
$L__BB7_10:
	st.global.u32 	[%rd1], %r90;
$L__BB7_11:
	ret;

}
	// .globl	_Z2CZPiRKmS1_RKiS3_i
.visible .entry _Z2CZPiRKmS1_RKiS3_i(
	.param .u64 .ptr .align 1 _Z2CZPiRKmS1_RKiS3_i_param_0,
	.param .u64 .ptr .align 1 _Z2CZPiRKmS1_RKiS3_i_param_1,
	.param .u64 .ptr .align 1 _Z2CZPiRKmS1_RKiS3_i_param_2,
	.param .u64 .ptr .align 1 _Z2CZPiRKmS1_RKiS3_i_param_3,
	.param .u64 .ptr .align 1 _Z2CZPiRKmS1_RKiS3_i_param_4,
	.param .u32 _Z2CZPiRKmS1_RKiS3_i_param_5
)
{


	ret;

}


// ===== COMPILED SASS (sm_100) =====

	.target	sm_100

	.elftype	@"ET_EXEC"


//--------------------- .note.nv.tkinfo           --------------------------
	.section	.note.nv.tkinfo,"",@"SHT_NOTE"
	.sectionflags	@"SHF_NOTE_NV_TKINFO"
	.tkinfo
        /*0018*/ 	.word	0x00000002
        /*0030*/ 	.string	""
        /*0030*/ 	.string	"ptxas"
        /*0030*/ 	.string	"Cuda compilation tools, release 13.0, V13.0.88"
        /*0030*/ 	.string	"Build cuda_13.0.r13.0/compiler.36424714_0"
        /*0030*/ 	.string	"-arch sm_100 -m 64 "



//--------------------- .note.nv.cuinfo           --------------------------
	.section	.note.nv.cuinfo,"",@"SHT_NOTE"
	.sectionflags	@"SHF_NOTE_NV_CUINFO"
        /*0018*/ 	.short	0x0002
        /*001a*/ 	.short	0x0064
        /*001c*/ 	.short	0x0082
	.zero		2


//--------------------- .nv.info                  --------------------------
	.section	.nv.info,"",@"SHT_CUDA_INFO"
	.align	4


	//----- nvinfo : EIATTR_REGCOUNT
	.align		4
        /*0000*/ 	.byte	0x04, 0x2f
        /*0002*/ 	.short	(.L_2 - .L_1)
	.align		4
.L_1:
        /*0004*/ 	.word	index@(_Z10cuda_hellov)
        /*0008*/ 	.word	0x00000018


	//----- nvinfo : EIATTR_FRAME_SIZE
	.align		4
.L_2:
        /*000c*/ 	.byte	0x04, 0x11
        /*000e*/ 	.short	(.L_4 - .L_3)
	.align		4
.L_3:
        /*0010*/ 	.word	index@(_Z10cuda_hellov)
        /*0014*/ 	.word	0x00000000


	//----- nvinfo : EIATTR_REGCOUNT
	.align		4
.L_4:
        /*0018*/ 	.byte	0x04, 0x2f
        /*001a*/ 	.short	(.L_6 - .L_5)
	.align		4
.L_5:
        /*001c*/ 	.word	index@(_Z10vector_addPfS_S_i)
        /*0020*/ 	.word	0x0000000c


	//----- nvinfo : EIATTR_FRAME_SIZE
	.align		4
.L_6:
        /*0024*/ 	.byte	0x04, 0x11
        /*0026*/ 	.short	(.L_8 - .L_7)
	.align		4
.L_7:
        /*0028*/ 	.word	index@(_Z10vector_addPfS_S_i)
        /*002c*/ 	.word	0x00000000


	//----- nvinfo : EIATTR_REGCOUNT
	.align		4
.L_8:
        /*0030*/ 	.byte	0x04, 0x2f
        /*0032*/ 	.short	(.L_10 - .L_9)
	.align		4
.L_9:
        /*0034*/ 	.word	index@(_Z1XPhRKmRKiS3_S3_)
        /*0038*/ 	.word	0x00000004


	//----- nvinfo : EIATTR_FRAME_SIZE
	.align		4
.L_10:
        /*003c*/ 	.byte	0x04, 0x11
        /*003e*/ 	.short	(.L_12 - .L_11)
	.align		4
.L_11:
        /*0040*/ 	.word	index@(_Z1XPhRKmRKiS3_S3_)
        /*0044*/ 	.word	0x00000000


	//----- nvinfo : EIATTR_REGCOUNT
	.align		4
.L_12:
        /*0048*/ 	.byte	0x04, 0x2f
        /*004a*/ 	.short	(.L_14 - .L_13)
	.align		4
.L_13:
        /*004c*/ 	.word	index@(_Z1YPhRKmRKiS3_S3_)
        /*0050*/ 	.word	0x00000004


	//----- nvinfo : EIATTR_FRAME_SIZE
	.align		4
.L_14:
        /*0054*/ 	.byte	0x04, 0x11
        /*0056*/ 	.short	(.L_16 - .L_15)
	.align		4
.L_15:
        /*0058*/ 	.word	index@(_Z1YPhRKmRKiS3_S3_)
        /*005c*/ 	.word	0x00000000


	//----- nvinfo : EIATTR_REGCOUNT
	.align		4
.L_16:
        /*0060*/ 	.byte	0x04, 0x2f
        /*0062*/ 	.short	(.L_18 - .L_17)
	.align		4
.L_17:
        /*0064*/ 	.word	index@(_Z1ZPhRKmRKiS3_S3_)
        /*0068*/ 	.word	0x00000004


	//----- nvinfo : EIATTR_FRAME_SIZE
	.align		4
.L_18:
        /*006c*/ 	.byte	0x04, 0x11
        /*006e*/ 	.short	(.L_20 - .L_19)
	.align		4
.L_19:
        /*0070*/ 	.word	index@(_Z1ZPhRKmRKiS3_S3_)
        /*0074*/ 	.word	0x00000000


	//----- nvinfo : EIATTR_REGCOUNT
	.align		4
.L_20:
        /*0078*/ 	.byte	0x04, 0x2f
        /*007a*/ 	.short	(.L_22 - .L_21)
	.align		4
.L_21:
        /*007c*/ 	.word	index@(_Z1PPhmiii)
        /*0080*/ 	.word	0x00000013


	//----- nvinfo : EIATTR_FRAME_SIZE
	.align		4
.L_22:
        /*0084*/ 	.byte	0x04, 0x11
        /*0086*/ 	.short	(.L_24 - .L_23)
	.align		4
.L_23:
        /*0088*/ 	.word	index@(_Z1PPhmiii)
        /*008c*/ 	.word	0x00000000


	//----- nvinfo : EIATTR_REGCOUNT
	.align		4
.L_24:
        /*0090*/ 	.byte	0x04, 0x2f
        /*0092*/ 	.short	(.L_26 - .L_25)
	.align		4
.L_25:
        /*0094*/ 	.word	index@(_Z1HPhmiii)
        /*0098*/ 	.word	0x00000014


	//----- nvinfo : EIATTR_FRAME_SIZE
	.align		4
.L_26:
        /*009c*/ 	.byte	0x04, 0x11
        /*009e*/ 	.short	(.L_28 - .L_27)
	.align		4
.L_27:
        /*00a0*/ 	.word	index@(_Z1HPhmiii)
        /*00a4*/ 	.word	0x00000000


	//----- nvinfo : EIATTR_REGCOUNT
	.align		4
.L_28:
        /*00a8*/ 	.byte	0x04, 0x2f
        /*00aa*/ 	.short	(.L_30 - .L_29)
	.align		4
.L_29:
        /*00ac*/ 	.word	index@(_Z4CNOTPimmiii)
        /*00b0*/ 	.word	0x00000019


	//----- nvinfo : EIATTR_FRAME_SIZE
	.align		4
.L_30:
        /*00b4*/ 	.byte	0x04, 0x11
        /*00b6*/ 	.short	(.L_32 - .L_31)
	.align		4
.L_31:
        /*00b8*/ 	.word	index@(_Z4CNOTPimmiii)
        /*00bc*/ 	.word	0x00000000


	//----- nvinfo : EIATTR_REGCOUNT
	.align		4
.L_32:
        /*00c0*/ 	.byte	0x04, 0x2f
        /*00c2*/ 	.short	(.L_34 - .L_33)
	.align		4
.L_33:
        /*00c4*/ 	.word	index@(_Z2CZPiRKmS1_RKiS3_i)
        /*00c8*/ 	.word	0x00000004


	//----- nvinfo : EIATTR_FRAME_SIZE
	.align		4
.L_34:
        /*00cc*/ 	.byte	0x04, 0x11
        /*00ce*/ 	.short	(.L_36 - .L_35)
	.align		4
.L_35:
        /*00d0*/ 	.word	index@(_Z2CZPiRKmS1_RKiS3_i)
        /*00d4*/ 	.word	0x00000000


	//----- nvinfo : EIATTR_MIN_STACK_SIZE
	.align		4
.L_36:
        /*00d8*/ 	.byte	0x04, 0x12
        /*00da*/ 	.short	(.L_38 - .L_37)
	.align		4
.L_37:
        /*00dc*/ 	.word	index@(_Z2CZPiRKmS1_RKiS3_i)
        /*00e0*/ 	.word	0x00000000


	//----- nvinfo : EIATTR_MIN_STACK_SIZE
	.align		4
.L_38:
        /*00e4*/ 	.byte	0x04, 0x12
        /*00e6*/ 	.short	(.L_40 - .L_39)
	.align		4
.L_39:
        /*00e8*/ 	.word	index@(_Z4CNOTPimmiii)
        /*00ec*/ 	.word	0x00000000


	//----- nvinfo : EIATTR_MIN_STACK_SIZE
	.align		4
.L_40:
        /*00f0*/ 	.byte	0x04, 0x12
        /*00f2*/ 	.short	(.L_42 - .L_41)
	.align		4
.L_41:
        /*00f4*/ 	.word	index@(_Z1HPhmiii)
        /*00f8*/ 	.word	0x00000000


	//----- nvinfo : EIATTR_MIN_STACK_SIZE
	.align		4
.L_42:
        /*00fc*/ 	.byte	0x04, 0x12
        /*00fe*/ 	.short	(.L_44 - .L_43)
	.align		4
.L_43:
        /*0100*/ 	.word	index@(_Z1PPhmiii)
        /*0104*/ 	.word	0x00000000


	//----- nvinfo : EIATTR_MIN_STACK_SIZE
	.align		4
.L_44:
        /*0108*/ 	.byte	0x04, 0x12
        /*010a*/ 	.short	(.L_46 - .L_45)
	.align		4
.L_45:
        /*010c*/ 	.word	index@(_Z1ZPhRKmRKiS3_S3_)
        /*0110*/ 	.word	0x00000000


	//----- nvinfo : EIATTR_MIN_STACK_SIZE
	.align		4
.L_46:
        /*0114*/ 	.byte	0x04, 0x12
        /*0116*/ 	.short	(.L_48 - .L_47)
	.align		4
.L_47:
        /*0118*/ 	.word	index@(_Z1YPhRKmRKiS3_S3_)
        /*011c*/ 	.word	0x00000000


	//----- nvinfo : EIATTR_MIN_STACK_SIZE
	.align		4
.L_48:
        /*0120*/ 	.byte	0x04, 0x12
        /*0122*/ 	.short	(.L_50 - .L_49)
	.align		4
.L_49:
        /*0124*/ 	.word	index@(_Z1XPhRKmRKiS3_S3_)
        /*0128*/ 	.word	0x00000000


	//----- nvinfo : EIATTR_MIN_STACK_SIZE
	.align		4
.L_50:
        /*012c*/ 	.byte	0x04, 0x12
        /*012e*/ 	.short	(.L_52 - .L_51)
	.align		4
.L_51:
        /*0130*/ 	.word	index@(_Z10vector_addPfS_S_i)
        /*0134*/ 	.word	0x00000000


	//----- nvinfo : EIATTR_MIN_STACK_SIZE
	.align		4
.L_52:
        /*0138*/ 	.byte	0x04, 0x12
        /*013a*/ 	.short	(.L_54 - .L_53)
	.align		4
.L_53:
        /*013c*/ 	.word	index@(_Z10cuda_hellov)
        /*0140*/ 	.word	0x00000000
.L_54:


//--------------------- .nv.compat                --------------------------
	.section	.nv.compat,"",@"SHT_CUDA_COMPAT_INFO"
	.align	4
        /*0000*/ 	.byte	0x02, 0x09, 0x00, 0x00, 0x02, 0x02, 0x01, 0x00, 0x02, 0x05, 0x05, 0x00, 0x03, 0x07, 0x01, 0x01
        /*0010*/ 	.byte	0x02, 0x03, 0x00, 0x00, 0x02, 0x06, 0x01, 0x00, 0x04, 0x0b, 0x08, 0x00, 0x09, 0x00, 0x00, 0x00
        /*0020*/ 	.byte	0x00, 0x00, 0x00, 0x00


//--------------------- .nv.info._Z2CZPiRKmS1_RKiS3_i --------------------------
	.section	.nv.info._Z2CZPiRKmS1_RKiS3_i,"",@"SHT_CUDA_INFO"
	.sectionflags	@""
	.align	4


	//----- nvinfo : EIATTR_CUDA_API_VERSION
	.align		4
        /*0000*/ 	.byte	0x04, 0x37
        /*0002*/ 	.short	(.L_56 - .L_55)
.L_55:
        /*0004*/ 	.word	0x00000082


	//----- nvinfo : EIATTR_KPARAM_INFO
	.align		4
.L_56:
        /*0008*/ 	.byte	0x04, 0x17
        /*000a*/ 	.short	(.L_58 - .L_57)
.L_57:
        /*000c*/ 	.word	0x00000000
        /*0010*/ 	.short	0x0005
        /*0012*/ 	.short	0x0028
        /*0014*/ 	.byte	0x00, 0xf0, 0x11, 0x00


	//----- nvinfo : EIATTR_KPARAM_INFO
	.align		4
.L_58:
        /*0018*/ 	.byte	0x04, 0x17
        /*001a*/ 	.short	(.L_60 - .L_59)
.L_59:
        /*001c*/ 	.word	0x00000000
        /*0020*/ 	.short	0x0004
        /*0022*/ 	.short	0x0020
        /*0024*/ 	.byte	0x00, 0xf5, 0x21, 0x00


	//----- nvinfo : EIATTR_KPARAM_INFO
	.align		4
.L_60:
        /*0028*/ 	.byte	0x04, 0x17
        /*002a*/ 	.short	(.L_62 - .L_61)
.L_61:
        /*002c*/ 	.word	0x00000000
        /*0030*/ 	.short	0x0003
        /*0032*/ 	.short	0x0018
        /*0034*/ 	.byte	0x00, 0xf5, 0x21, 0x00


	//----- nvinfo : EIATTR_KPARAM_INFO
	.align		4
.L_62:
        /*0038*/ 	.byte	0x04, 0x17
        /*003a*/ 	.short	(.L_64 - .L_63)
.L_63:
        /*003c*/ 	.word	0x00000000
        /*0040*/ 	.short	0x0002
        /*0042*/ 	.short	0x0010
        /*0044*/ 	.byte	0x00, 0xf5, 0x21, 0x00


	//----- nvinfo : EIATTR_KPARAM_INFO
	.align		4
.L_64:
        /*0048*/ 	.byte	0x04, 0x17
        /*004a*/ 	.short	(.L_66 - .L_65)
.L_65:
        /*004c*/ 	.word	0x00000000
        /*0050*/ 	.short	0x0001
        /*0052*/ 	.short	0x0008
        /*0054*/ 	.byte	0x00, 0xf5, 0x21, 0x00


	//----- nvinfo : EIATTR_KPARAM_INFO
	.align		4
.L_66:
        /*0058*/ 	.byte	0x04, 0x17
        /*005a*/ 	.short	(.L_68 - .L_67)
.L_67:
        /*005c*/ 	.word	0x00000000
        /*0060*/ 	.short	0x0000
        /*0062*/ 	.short	0x0000
        /*0064*/ 	.byte	0x00, 0xf5, 0x21, 0x00


	//----- nvinfo : EIATTR_SPARSE_MMA_MASK
	.align		4
.L_68:
        /*0068*/ 	.byte	0x03, 0x50
        /*006a*/ 	.short	0x0000


	//----- nvinfo : EIATTR_MAXREG_COUNT
	.align		4
        /*006c*/ 	.byte	0x03, 0x1b
        /*006e*/ 	.short	0x00ff


	//----- nvinfo : EIATTR_MERCURY_ISA_VERSION
	.align		4
        /*0070*/ 	.byte	0x03, 0x5f
        /*0072*/ 	.short	0x0101


	//----- nvinfo : EIATTR_VRC_CTA_INIT_COUNT
	.align		4
        /*0074*/ 	.byte	0x02, 0x4a
	.zero		1
	.zero		1


	//----- nvinfo : EIATTR_EXIT_INSTR_OFFSETS
	.align		4
        /*0078*/ 	.byte	0x04, 0x1c
        /*007a*/ 	.short	(.L_70 - .L_69)


	//   ....[0]....
.L_69:
        /*007c*/ 	.word	0x00000010


	//----- nvinfo : EIATTR_CBANK_PARAM_SIZE
	.align		4
.L_70:
        /*0080*/ 	.byte	0x03, 0x19
        /*0082*/ 	.short	0x002c


	//----- nvinfo : EIATTR_PARAM_CBANK
	.align		4
        /*0084*/ 	.byte	0x04, 0x0a
        /*0086*/ 	.short	(.L_72 - .L_71)
	.align		4
.L_71:
        /*0088*/ 	.word	index@(.nv.constant0._Z2CZPiRKmS1_RKiS3_i)
        /*008c*/ 	.short	0x0380
        /*008e*/ 	.short	0x002c


	//----- nvinfo : EIATTR_SW_WAR
	.align		4
.L_72:
        /*0090*/ 	.byte	0x04, 0x36
        /*0092*/ 	.short	(.L_74 - .L_73)
.L_73:
        /*0094*/ 	.word	0x00000008
.L_74:


//--------------------- .nv.info._Z4CNOTPimmiii   --------------------------
	.section	.nv.info._Z4CNOTPimmiii,"",@"SHT_CUDA_INFO"
	.sectionflags	@""
	.align	4


	//----- nvinfo : EIATTR_CUDA_API_VERSION
	.align		4
        /*0000*/ 	.byte	0x04, 0x37
        /*0002*/ 	.short	(.L_76 - .L_75)
.L_75:
        /*0004*/ 	.word	0x00000082


	//----- nvinfo : EIATTR_KPARAM_INFO
	.align		4
.L_76:
        /*0008*/ 	.byte	0x04, 0x17
        /*000a*/ 	.short	(.L_78 - .L_77)
.L_77:
        /*000c*/ 	.word	0x00000000
        /*0010*/ 	.short	0x0005
        /*0012*/ 	.short	0x0020
        /*0014*/ 	.byte	0x00, 0xf0, 0x11, 0x00


	//----- nvinfo : EIATTR_KPARAM_INFO
	.align		4
.L_78:
        /*0018*/ 	.byte	0x04, 0x17
        /*001a*/ 	.short	(.L_80 - .L_79)
.L_79:
        /*001c*/ 	.word	0x00000000
        /*0020*/ 	.short	0x0004
        /*0022*/ 	.short	0x001c
        /*0024*/ 	.byte	0x00, 0xf0, 0x11, 0x00


	//----- nvinfo : EIATTR_KPARAM_INFO
	.align		4
.L_80:
        /*0028*/ 	.byte	0x04, 0x17
        /*002a*/ 	.short	(.L_82 - .L_81)
.L_81:
        /*002c*/ 	.word	0x00000000
        /*0030*/ 	.short	0x0003
        /*0032*/ 	.short	0x0018
        /*0034*/ 	.byte	0x00, 0xf0, 0x11, 0x00


	//----- nvinfo : EIATTR_KPARAM_INFO
	.align		4
.L_82:
        /*0038*/ 	.byte	0x04, 0x17
        /*003a*/ 	.short	(.L_84 - .L_83)
.L_83:
        /*003c*/ 	.word	0x00000000
        /*0040*/ 	.short	0x0002
        /*0042*/ 	.short	0x0010
        /*0044*/ 	.byte	0x00, 0xf0, 0x21, 0x00


	//----- nvinfo : EIATTR_KPARAM_INFO
	.align		4
.L_84:
        /*0048*/ 	.byte	0x04, 0x17
        /*004a*/ 	.short	(.L_86 - .L_85)
.L_85:
        /*004c*/ 	.word	0x00000000
        /*0050*/ 	.short	0x0001
        /*0052*/ 	.short	0x0008
        /*0054*/ 	.byte	0x00, 0xf0, 0x21, 0x00


	//----- nvinfo : EIATTR_KPARAM_INFO
	.align		4
.L_86:
        /*0058*/ 	.byte	0x04, 0x17
        /*005a*/ 	.short	(.L_88 - .L_87)
.L_87:
        /*005c*/ 	.word	0x00000000
        /*0060*/ 	.short	0x0000
        /*0062*/ 	.short	0x0000
        /*0064*/ 	.byte	0x00, 0xf5, 0x21, 0x00


	//----- nvinfo : EIATTR_SPARSE_MMA_MASK
	.align		4
.L_88:
        /*0068*/ 	.byte	0x03, 0x50
        /*006a*/ 	.short	0x0000


	//----- nvinfo : EIATTR_MAXREG_COUNT
	.align		4
        /*006c*/ 	.byte	0x03, 0x1b
        /*006e*/ 	.short	0x00ff


	//----- nvinfo : EIATTR_MERCURY_ISA_VERSION
	.align		4
        /*0070*/ 	.byte	0x03, 0x5f
        /*0072*/ 	.short	0x0101


	//----- nvinfo : EIATTR_VRC_CTA_INIT_COUNT
	.align		4
        /*0074*/ 	.byte	0x02, 0x4a
	.zero		1
	.zero		1


	//----- nvinfo : EIATTR_EXIT_INSTR_OFFSETS
	.align		4
        /*0078*/ 	.byte	0x04, 0x1c
        /*007a*/ 	.short	(.L_90 - .L_89)


	//   ....[0]....
.L_89:
        /*007c*/ 	.word	0x00000040


	//   ....[1]....
        /*0080*/ 	.word	0x000006a0


	//----- nvinfo : EIATTR_CBANK_PARAM_SIZE
	.align		4
.L_90:
        /*0084*/ 	.byte	0x03, 0x19
        /*0086*/ 	.short	0x0024


	//----- nvinfo : EIATTR_PARAM_CBANK
	.align		4
        /*0088*/ 	.byte	0x04, 0x0a
        /*008a*/ 	.short	(.L_92 - .L_91)
	.align		4
.L_91:
        /*008c*/ 	.word	index@(.nv.constant0._Z4CNOTPimmiii)
        /*0090*/ 	.short	0x0380
        /*0092*/ 	.short	0x0024


	//----- nvinfo : EIATTR_SW_WAR
	.align		4
.L_92:
        /*0094*/ 	.byte	0x04, 0x36
        /*0096*/ 	.short	(.L_94 - .L_93)
.L_93:
        /*0098*/ 	.word	0x00000008
.L_94:


//--------------------- .nv.info._Z1HPhmiii       --------------------------
	.section	.nv.info._Z1HPhmiii,"",@"SHT_CUDA_INFO"
	.sectionflags	@""
	.align	4


	//----- nvinfo : EIATTR_CUDA_API_VERSION
	.align		4
        /*0000*/ 	.byte	0x04, 0x37
        /*0002*/ 	.short	(.L_96 - .L_95)
.L_95:
        /*0004*/ 	.word	0x00000082


	//----- nvinfo : EIATTR_KPARAM_INFO
	.align		4
.L_96:
        /*0008*/ 	.byte	0x04, 0x17
        /*000a*/ 	.short	(.L_98 - .L_97)
.L_97:
        /*000c*/ 	.word	0x00000000
        /*0010*/ 	.short	0x0004
        /*0012*/ 	.short	0x0018
        /*0014*/ 	.byte	0x00, 0xf0, 0x11, 0x00


	//----- nvinfo : EIATTR_KPARAM_INFO
	.align		4
.L_98:
        /*0018*/ 	.byte	0x04, 0x17
        /*001a*/ 	.short	(.L_100 - .L_99)
.L_99:
        /*001c*/ 	.word	0x00000000
        /*0020*/ 	.short	0x0003
        /*0022*/ 	.short	0x0014
        /*0024*/ 	.byte	0x00, 0xf0, 0x11, 0x00


	//----- nvinfo : EIATTR_KPARAM_INFO
	.align		4
.L_100:
        /*0028*/ 	.byte	0x04, 0x17
        /*002a*/ 	.short	(.L_102 - .L_101)
.L_101:
        /*002c*/ 	.word	0x00000000
        /*0030*/ 	.short	0x0002
        /*0032*/ 	.short	0x0010
        /*0034*/ 	.byte	0x00, 0xf0, 0x11, 0x00


	//----- nvinfo : EIATTR_KPARAM_INFO
	.align		4
.L_102:
        /*0038*/ 	.byte	0x04, 0x17
        /*003a*/ 	.short	(.L_104 - .L_103)
.L_103:
        /*003c*/ 	.word	0x00000000
        /*0040*/ 	.short	0x0001
        /*0042*/ 	.short	0x0008
        /*0044*/ 	.byte	0x00, 0xf0, 0x21, 0x00


	//----- nvinfo : EIATTR_KPARAM_INFO
	.align		4
.L_104:
        /*0048*/ 	.byte	0x04, 0x17
        /*004a*/ 	.short	(.L_106 - .L_105)
.L_105:
        /*004c*/ 	.word	0x00000000
        /*0050*/ 	.short	0x0000
        /*0052*/ 	.short	0x0000
        /*0054*/ 	.byte	0x00, 0xf5, 0x21, 0x00


	//----- nvinfo : EIATTR_SPARSE_MMA_MASK
	.align		4
.L_106:
        /*0058*/ 	.byte	0x03, 0x50
        /*005a*/ 	.short	0x0000


	//----- nvinfo : EIATTR_MAXREG_COUNT
	.align		4
        /*005c*/ 	.byte	0x03, 0x1b
        /*005e*/ 	.short	0x00ff


	//----- nvinfo : EIATTR_MERCURY_ISA_VERSION
	.align		4
        /*0060*/ 	.byte	0x03, 0x5f
        /*0062*/ 	.short	0x0101


	//----- nvinfo : EIATTR_VRC_CTA_INIT_COUNT
	.align		4
        /*0064*/ 	.byte	0x02, 0x4a
	.zero		1
	.zero		1


	//----- nvinfo : EIATTR_EXIT_INSTR_OFFSETS
	.align		4
        /*0068*/ 	.byte	0x04, 0x1c
        /*006a*/ 	.short	(.L_108 - .L_107)


	//   ....[0]....
.L_107:
        /*006c*/ 	.word	0x00000040


	//   ....[1]....
        /*0070*/ 	.word	0x000004c0


	//----- nvinfo : EIATTR_CBANK_PARAM_SIZE
	.align		4
.L_108:
        /*0074*/ 	.byte	0x03, 0x19
        /*0076*/ 	.short	0x001c


	//----- nvinfo : EIATTR_PARAM_CBANK
	.align		4
        /*0078*/ 	.byte	0x04, 0x0a
        /*007a*/ 	.short	(.L_110 - .L_109)
	.align		4
.L_109:
        /*007c*/ 	.word	index@(.nv.constant0._Z1HPhmiii)
        /*0080*/ 	.short	0x0380
        /*0082*/ 	.short	0x001c


	//----- nvinfo : EIATTR_SW_WAR
	.align		4
.L_110:
        /*0084*/ 	.byte	0x04, 0x36
        /*0086*/ 	.short	(.L_112 - .L_111)
.L_111:
        /*0088*/ 	.word	0x00000008
.L_112:


//--------------------- .nv.info._Z1PPhmiii       --------------------------
	.section	.nv.info._Z1PPhmiii,"",@"SHT_CUDA_INFO"
	.sectionflags	@""
	.align	4


	//----- nvinfo : EIATTR_CUDA_API_VERSION
	.align		4
        /*0000*/ 	.byte	0x04, 0x37
        /*0002*/ 	.short	(.L_114 - .L_113)
.L_113:
        /*0004*/ 	.word	0x00000082


	//----- nvinfo : EIATTR_KPARAM_INFO
	.align		4
.L_114:
        /*0008*/ 	.byte	0x04, 0x17
        /*000a*/ 	.short	(.L_116 - .L_115)
.L_115:
        /*000c*/ 	.word	0x00000000
        /*0010*/ 	.short	0x0004
        /*0012*/ 	.short	0x0018
        /*0014*/ 	.byte	0x00, 0xf0, 0x11, 0x00


	//----- nvinfo : EIATTR_KPARAM_INFO
	.align		4
.L_116:
        /*0018*/ 	.byte	0x04, 0x17
        /*001a*/ 	.short	(.L_118 - .L_117)
.L_117:
        /*001c*/ 	.word	0x00000000
        /*0020*/ 	.short	0x0003
        /*0022*/ 	.short	0x0014
        /*0024*/ 	.byte	0x00, 0xf0, 0x11, 0x00


	//----- nvinfo : EIATTR_KPARAM_INFO
	.align		4
.L_118:
        /*0028*/ 	.byte	0x04, 0x17
        /*002a*/ 	.short	(.L_120 - .L_119)
.L_119:
        /*002c*/ 	.word	0x00000000
        /*0030*/ 	.short	0x0002
        /*0032*/ 	.short	0x0010
        /*0034*/ 	.byte	0x00, 0xf0, 0x11, 0x00


	//----- nvinfo : EIATTR_KPARAM_INFO
	.align		4
.L_120:
        /*0038*/ 	.byte	0x04, 0x17
        /*003a*/ 	.short	(.L_122 - .L_121)
.L_121:
        /*003c*/ 	.word	0x00000000
        /*0040*/ 	.short	0x0001
        /*0042*/ 	.short	0x0008
        /*0044*/ 	.byte	0x00, 0xf0, 0x21, 0x00


	//----- nvinfo : EIATTR_KPARAM_INFO
	.align		4
.L_122:
        /*0048*/ 	.byte	0x04, 0x17
        /*004a*/ 	.short	(.L_124 - .L_123)
.L_123:
        /*004c*/ 	.word	0x00000000
        /*0050*/ 	.short	0x0000
        /*0052*/ 	.short	0x0000
        /*0054*/ 	.byte	0x00, 0xf5, 0x21, 0x00


	//----- nvinfo : EIATTR_SPARSE_MMA_MASK
	.align		4
.L_124:
        /*0058*/ 	.byte	0x03, 0x50
        /*005a*/ 	.short	0x0000


	//----- nvinfo : EIATTR_MAXREG_COUNT
	.align		4
        /*005c*/ 	.byte	0x03, 0x1b
        /*005e*/ 	.short	0x00ff


	//----- nvinfo : EIATTR_MERCURY_ISA_VERSION
	.align		4
        /*0060*/ 	.byte	0x03, 0x5f
        /*0062*/ 	.short	0x0101


	//----- nvinfo : EIATTR_VRC_CTA_INIT_COUNT
	.align		4
        /*0064*/ 	.byte	0x02, 0x4a
	.zero		1
	.zero		1


	//----- nvinfo : EIATTR_EXIT_INSTR_OFFSETS
	.align		4
        /*0068*/ 	.byte	0x04, 0x1c
        /*006a*/ 	.short	(.L_126 - .L_125)


	//   ....[0]....
.L_125:
        /*006c*/ 	.word	0x00000040


	//   ....[1]....
        /*0070*/ 	.word	0x00000470


	//----- nvinfo : EIATTR_CBANK_PARAM_SIZE
	.align		4
.L_126:
        /*0074*/ 	.byte	0x03, 0x19
        /*0076*/ 	.short	0x001c


	//----- nvinfo : EIATTR_PARAM_CBANK
	.align		4
        /*0078*/ 	.byte	0x04, 0x0a
        /*007a*/ 	.short	(.L_128 - .L_127)
	.align		4
.L_127:
        /*007c*/ 	.word	index@(.nv.constant0._Z1PPhmiii)
        /*0080*/ 	.short	0x0380
        /*0082*/ 	.short	0x001c


	//----- nvinfo : EIATTR_SW_WAR
	.align		4
.L_128:
        /*0084*/ 	.byte	0x04, 0x36
        /*0086*/ 	.short	(.L_130 - .L_129)
.L_129:
        /*0088*/ 	.word	0x00000008
.L_130:


//--------------------- .nv.info._Z1ZPhRKmRKiS3_S3_ --------------------------
	.section	.nv.info._Z1ZPhRKmRKiS3_S3_,"",@"SHT_CUDA_INFO"
	.sectionflags	@""
	.align	4


	//----- nvinfo : EIATTR_CUDA_API_VERSION
	.align		4
        /*0000*/ 	.byte	0x04, 0x37
        /*0002*/ 	.short	(.L_132 - .L_131)
.L_131:
        /*0004*/ 	.word	0x00000082


	//----- nvinfo : EIATTR_KPARAM_INFO
	.align		4
.L_132:
        /*0008*/ 	.byte	0x04, 0x17
        /*000a*/ 	.short	(.L_134 - .L_133)
.L_133:
        /*000c*/ 	.word	0x00000000
        /*0010*/ 	.short	0x0004
        /*0012*/ 	.short	0x0020
        /*0014*/ 	.byte	0x00, 0xf5, 0x21, 0x00


	//----- nvinfo : EIATTR_KPARAM_INFO
	.align		4
.L_134:
        /*0018*/ 	.byte	0x04, 0x17
        /*001a*/ 	.short	(.L_136 - .L_135)
.L_135:
        /*001c*/ 	.word	0x00000000
        /*0020*/ 	.short	0x0003
        /*0022*/ 	.short	0x0018
        /*0024*/ 	.byte	0x00, 0xf5, 0x21, 0x00


	//----- nvinfo : EIATTR_KPARAM_INFO
	.align		4
.L_136:
        /*0028*/ 	.byte	0x04, 0x17
        /*002a*/ 	.short	(.L_138 - .L_137)
.L_137:
        /*002c*/ 	.word	0x00000000
        /*0030*/ 	.short	0x0002
        /*0032*/ 	.short	0x0010
        /*0034*/ 	.byte	0x00, 0xf5, 0x21, 0x00


	//----- nvinfo : EIATTR_KPARAM_INFO
	.align		4
.L_138:
        /*0038*/ 	.byte	0x04, 0x17
        /*003a*/ 	.short	(.L_140 - .L_139)
.L_139:
        /*003c*/ 	.word	0x00000000
        /*0040*/ 	.short	0x0001
        /*0042*/ 	.short	0x0008
        /*0044*/ 	.byte	0x00, 0xf5, 0x21, 0x00


	//----- nvinfo : EIATTR_KPARAM_INFO
	.align		4
.L_140:
        /*0048*/ 	.byte	0x04, 0x17
        /*004a*/ 	.short	(.L_142 - .L_141)
.L_141:
        /*004c*/ 	.word	0x00000000
        /*0050*/ 	.short	0x0000
        /*0052*/ 	.short	0x0000
        /*0054*/ 	.byte	0x00, 0xf5, 0x21, 0x00


	//----- nvinfo : EIATTR_SPARSE_MMA_MASK
	.align		4
.L_142:
        /*0058*/ 	.byte	0x03, 0x50
        /*005a*/ 	.short	0x0000


	//----- nvinfo : EIATTR_MAXREG_COUNT
	.align		4
        /*005c*/ 	.byte	0x03, 0x1b
        /*005e*/ 	.short	0x00ff


	//----- nvinfo : EIATTR_MERCURY_ISA_VERSION
	.align		4
        /*0060*/ 	.byte	0x03, 0x5f
        /*0062*/ 	.short	0x0101


	//----- nvinfo : EIATTR_VRC_CTA_INIT_COUNT
	.align		4
        /*0064*/ 	.byte	0x02, 0x4a
	.zero		1
	.zero		1


	//----- nvinfo : EIATTR_EXIT_INSTR_OFFSETS
	.align		4
        /*0068*/ 	.byte	0x04, 0x1c
        /*006a*/ 	.short	(.L_144 - .L_143)


	//   ....[0]....
.L_143:
        /*006c*/ 	.word	0x00000010


	//----- nvinfo : EIATTR_CBANK_PARAM_SIZE
	.align		4
.L_144:
        /*0070*/ 	.byte	0x03, 0x19
        /*0072*/ 	.short	0x0028


	//----- nvinfo : EIATTR_PARAM_CBANK
	.align		4
        /*0074*/ 	.byte	0x04, 0x0a
        /*0076*/ 	.short	(.L_146 - .L_145)
	.align		4
.L_145:
        /*0078*/ 	.word	index@(.nv.constant0._Z1ZPhRKmRKiS3_S3_)
        /*007c*/ 	.short	0x0380
        /*007e*/ 	.short	0x0028


	//----- nvinfo : EIATTR_SW_WAR
	.align		4
.L_146:
        /*0080*/ 	.byte	0x04, 0x36
        /*0082*/ 	.short	(.L_148 - .L_147)
.L_147:
        /*0084*/ 	.word	0x00000008
.L_148:


//--------------------- .nv.info._Z1YPhRKmRKiS3_S3_ --------------------------
	.section	.nv.info._Z1YPhRKmRKiS3_S3_,"",@"SHT_CUDA_INFO"
	.sectionflags	@""
	.align	4


	//----- nvinfo : EIATTR_CUDA_API_VERSION
	.align		4
        /*0000*/ 	.byte	0x04, 0x37
        /*0002*/ 	.short	(.L_150 - .L_149)
.L_149:
        /*0004*/ 	.word	0x00000082


	//----- nvinfo : EIATTR_KPARAM_INFO
	.align		4
.L_150:
        /*0008*/ 	.byte	0x04, 0x17
        /*000a*/ 	.short	(.L_152 - .L_151)
.L_151:
        /*000c*/ 	.word	0x00000000
        /*0010*/ 	.short	0x0004
        /*0012*/ 	.short	0x0020
        /*0014*/ 	.byte	0x00, 0xf5, 0x21, 0x00


	//----- nvinfo : EIATTR_KPARAM_INFO
	.align		4
.L_152:
        /*0018*/ 	.byte	0x04, 0x17
        /*001a*/ 	.short	(.L_154 - .L_153)
.L_153:
        /*001c*/ 	.word	0x00000000
        /*0020*/ 	.short	0x0003
        /*0022*/ 	.short	0x0018
        /*0024*/ 	.byte	0x00, 0xf5, 0x21, 0x00


	//----- nvinfo : EIATTR_KPARAM_INFO
	.align		4
.L_154:
        /*0028*/ 	.byte	0x04, 0x17
        /*002a*/ 	.short	(.L_156 - .L_155)
.L_155:
        /*002c*/ 	.word	0x00000000
        /*0030*/ 	.short	0x0002
        /*0032*/ 	.short	0x0010
        /*0034*/ 	.byte	0x00, 0xf5, 0x21, 0x00


	//----- nvinfo : EIATTR_KPARAM_INFO
	.align		4
.L_156:
        /*0038*/ 	.byte	0x04, 0x17
        /*003a*/ 	.short	(.L_158 - .L_157)
.L_157:
        /*003c*/ 	.word	0x00000000
        /*0040*/ 	.short	0x0001
        /*0042*/ 	.short	0x0008
        /*0044*/ 	.byte	0x00, 0xf5, 0x21, 0x00


	//----- nvinfo : EIATTR_KPARAM_INFO
	.align		4
.L_158:
        /*0048*/ 	.byte	0x04, 0x17
        /*004a*/ 	.short	(.L_160 - .L_159)
.L_159:
        /*004c*/ 	.word	0x00000000
        /*0050*/ 	.short	0x0000
        /*0052*/ 	.short	0x0000
        /*0054*/ 	.byte	0x00, 0xf5, 0x21, 0x00


	//----- nvinfo : EIATTR_SPARSE_MMA_MASK
	.align		4
.L_160:
        /*0058*/ 	.byte	0x03, 0x50
        /*005a*/ 	.short	0x0000


	//----- nvinfo : EIATTR_MAXREG_COUNT
	.align		4
        /*005c*/ 	.byte	0x03, 0x1b
        /*005e*/ 	.short	0x00ff


	//----- nvinfo : EIATTR_MERCURY_ISA_VERSION
	.align		4
        /*0060*/ 	.byte	0x03, 0x5f
        /*0062*/ 	.short	0x0101


	//----- nvinfo : EIATTR_VRC_CTA_INIT_COUNT
	.align		4
        /*0064*/ 	.byte	0x02, 0x4a
	.zero		1
	.zero		1


	//----- nvinfo : EIATTR_EXIT_INSTR_OFFSETS
	.align		4
        /*0068*/ 	.byte	0x04, 0x1c
        /*006a*/ 	.short	(.L_162 - .L_161)


	//   ....[0]....
.L_161:
        /*006c*/ 	.word	0x00000010


	//----- nvinfo : EIATTR_CBANK_PARAM_SIZE
	.align		4
.L_162:
        /*0070*/ 	.byte	0x03, 0x19
        /*0072*/ 	.short	0x0028


	//----- nvinfo : EIATTR_PARAM_CBANK
	.align		4
        /*0074*/ 	.byte	0x04, 0x0a
        /*0076*/ 	.short	(.L_164 - .L_163)
	.align		4
.L_163:
        /*0078*/ 	.word	index@(.nv.constant0._Z1YPhRKmRKiS3_S3_)
        /*007c*/ 	.short	0x0380
        /*007e*/ 	.short	0x0028


	//----- nvinfo : EIATTR_SW_WAR
	.align		4
.L_164:
        /*0080*/ 	.byte	0x04, 0x36
        /*0082*/ 	.short	(.L_166 - .L_165)
.L_165:
        /*0084*/ 	.word	0x00000008
.L_166:


//--------------------- .nv.info._Z1XPhRKmRKiS3_S3_ --------------------------
	.section	.nv.info._Z1XPhRKmRKiS3_S3_,"",@"SHT_CUDA_INFO"
	.sectionflags	@""
	.align	4


	//----- nvinfo : EIATTR_CUDA_API_VERSION
	.align		4
        /*0000*/ 	.byte	0x04, 0x37
        /*0002*/ 	.short	(.L_168 - .L_167)
.L_167:
        /*0004*/ 	.word	0x00000082


	//----- nvinfo : EIATTR_KPARAM_INFO
	.align		4
.L_168:
        /*0008*/ 	.byte	0x04, 0x17
        /*000a*/ 	.short	(.L_170 - .L_169)
.L_169:
        /*000c*/ 	.word	0x00000000
        /*0010*/ 	.short	0x0004
        /*0012*/ 	.short	0x0020
        /*0014*/ 	.byte	0x00, 0xf5, 0x21, 0x00


	//----- nvinfo : EIATTR_KPARAM_INFO
	.align		4
.L_170:
        /*0018*/ 	.byte	0x04, 0x17
        /*001a*/ 	.short	(.L_172 - .L_171)
.L_171:
        /*001c*/ 	.word	0x00000000
        /*0020*/ 	.short	0x0003
        /*0022*/ 	.short	0x0018
        /*0024*/ 	.byte	0x00, 0xf5, 0x21, 0x00


	//----- nvinfo : EIATTR_KPARAM_INFO
	.align		4
.L_172:
        /*0028*/ 	.byte	0x04, 0x17
        /*002a*/ 	.short	(.L_174 - .L_173)
.L_173:
        /*002c*/ 	.word	0x00000000
        /*0030*/ 	.short	0x0002
        /*0032*/ 	.short	0x0010
        /*0034*/ 	.byte	0x00, 0xf5, 0x21, 0x00


	//----- nvinfo : EIATTR_KPARAM_INFO
	.align		4
.L_174:
        /*0038*/ 	.byte	0x04, 0x17
        /*003a*/ 	.short	(.L_176 - .L_175)
.L_175:
        /*003c*/ 	.word	0x00000000
        /*0040*/ 	.short	0x0001
        /*0042*/ 	.short	0x0008
        /*0044*/ 	.byte	0x00, 0xf5, 0x21, 0x00


	//----- nvinfo : EIATTR_KPARAM_INFO
	.align		4
.L_176:
        /*0048*/ 	.byte	0x04, 0x17
        /*004a*/ 	.short	(.L_178 - .L_177)
.L_177:
        /*004c*/ 	.word	0x00000000
        /*0050*/ 	.short	0x0000
        /*0052*/ 	.short	0x0000
        /*0054*/ 	.byte	0x00, 0xf5, 0x21, 0x00


	//----- nvinfo : EIATTR_SPARSE_MMA_MASK
	.align		4
.L_178:
        /*0058*/ 	.byte	0x03, 0x50
        /*005a*/ 	.short	0x0000


	//----- nvinfo : EIATTR_MAXREG_COUNT
	.align		4
        /*005c*/ 	.byte	0x03, 0x1b
        /*005e*/ 	.short	0x00ff


	//----- nvinfo : EIATTR_MERCURY_ISA_VERSION
	.align		4
        /*0060*/ 	.byte	0x03, 0x5f
        /*0062*/ 	.short	0x0101


	//----- nvinfo : EIATTR_VRC_CTA_INIT_COUNT
	.align		4
        /*0064*/ 	.byte	0x02, 0x4a
	.zero		1
	.zero		1


	//----- nvinfo : EIATTR_EXIT_INSTR_OFFSETS
	.align		4
        /*0068*/ 	.byte	0x04, 0x1c
        /*006a*/ 	.short	(.L_180 - .L_179)


	//   ....[0]....
.L_179:
        /*006c*/ 	.word	0x00000010


	//----- nvinfo : EIATTR_CBANK_PARAM_SIZE
	.align		4
.L_180:
        /*0070*/ 	.byte	0x03, 0x19
        /*0072*/ 	.short	0x0028


	//----- nvinfo : EIATTR_PARAM_CBANK
	.align		4
        /*0074*/ 	.byte	0x04, 0x0a
        /*0076*/ 	.short	(.L_182 - .L_181)
	.align		4
.L_181:
        /*0078*/ 	.word	index@(.nv.constant0._Z1XPhRKmRKiS3_S3_)
        /*007c*/ 	.short	0x0380
        /*007e*/ 	.short	0x0028


	//----- nvinfo : EIATTR_SW_WAR
	.align		4
.L_182:
        /*0080*/ 	.byte	0x04, 0x36
        /*0082*/ 	.short	(.L_184 - .L_183)
.L_183:
        /*0084*/ 	.word	0x00000008
.L_184:


//--------------------- .nv.info._Z10vector_addPfS_S_i --------------------------
	.section	.nv.info._Z10vector_addPfS_S_i,"",@"SHT_CUDA_INFO"
	.sectionflags	@""
	.align	4


	//----- nvinfo : EIATTR_CUDA_API_VERSION
	.align		4
        /*0000*/ 	.byte	0x04, 0x37
        /*0002*/ 	.short	(.L_186 - .L_185)
.L_185:
        /*0004*/ 	.word	0x00000082


	//----- nvinfo : EIATTR_KPARAM_INFO
	.align		4
.L_186:
        /*0008*/ 	.byte	0x04, 0x17
        /*000a*/ 	.short	(.L_188 - .L_187)
.L_187:
        /*000c*/ 	.word	0x00000000
        /*0010*/ 	.short	0x0003
        /*0012*/ 	.short	0x0018
        /*0014*/ 	.byte	0x00, 0xf0, 0x11, 0x00


	//----- nvinfo : EIATTR_KPARAM_INFO
	.align		4
.L_188:
        /*0018*/ 	.byte	0x04, 0x17
        /*001a*/ 	.short	(.L_190 - .L_189)
.L_189:
        /*001c*/ 	.word	0x00000000
        /*0020*/ 	.short	0x0002
        /*0022*/ 	.short	0x0010
        /*0024*/ 	.byte	0x00, 0xf5, 0x21, 0x00


	//----- nvinfo : EIATTR_KPARAM_INFO
	.align		4
.L_190:
        /*0028*/ 	.byte	0x04, 0x17
        /*002a*/ 	.short	(.L_192 - .L_191)
.L_191:
        /*002c*/ 	.word	0x00000000
        /*0030*/ 	.short	0x0001
        /*0032*/ 	.short	0x0008
        /*0034*/ 	.byte	0x00, 0xf5, 0x21, 0x00


	//----- nvinfo : EIATTR_KPARAM_INFO
	.align		4
.L_192:
        /*0038*/ 	.byte	0x04, 0x17
        /*003a*/ 	.short	(.L_194 - .L_193)
.L_193:
        /*003c*/ 	.word	0x00000000
        /*0040*/ 	.short	0x0000
        /*0042*/ 	.short	0x0000
        /*0044*/ 	.byte	0x00, 0xf5, 0x21, 0x00


	//----- nvinfo : EIATTR_SPARSE_MMA_MASK
	.align		4
.L_194:
        /*0048*/ 	.byte	0x03, 0x50
        /*004a*/ 	.short	0x0000


	//----- nvinfo : EIATTR_MAXREG_COUNT
	.align		4
        /*004c*/ 	.byte	0x03, 0x1b
        /*004e*/ 	.short	0x00ff


	//----- nvinfo : EIATTR_MERCURY_ISA_VERSION
	.align		4
        /*0050*/ 	.byte	0x03, 0x5f
        /*0052*/ 	.short	0x0101


	//----- nvinfo : EIATTR_VRC_CTA_INIT_COUNT
	.align		4
        /*0054*/ 	.byte	0x02, 0x4a
	.zero		1
	.zero		1


	//----- nvinfo : EIATTR_EXIT_INSTR_OFFSETS
	.align		4
        /*0058*/ 	.byte	0x04, 0x1c
        /*005a*/ 	.short	(.L_196 - .L_195)


	//   ....[0]....
.L_195:
        /*005c*/ 	.word	0x00000070


	//   ....[1]....
        /*0060*/ 	.word	0x00000130


	//----- nvinfo : EIATTR_CBANK_PARAM_SIZE
	.align		4
.L_196:
        /*0064*/ 	.byte	0x03, 0x19
        /*0066*/ 	.short	0x001c


	//----- nvinfo : EIATTR_PARAM_CBANK
	.align		4
        /*0068*/ 	.byte	0x04, 0x0a
        /*006a*/ 	.short	(.L_198 - .L_197)
	.align		4
.L_197:
        /*006c*/ 	.word	index@(.nv.constant0._Z10vector_addPfS_S_i)
        /*0070*/ 	.short	0x0380
        /*0072*/ 	.short	0x001c


	//----- nvinfo : EIATTR_SW_WAR
	.align		4
.L_198:
        /*0074*/ 	.byte	0x04, 0x36
        /*0076*/ 	.short	(.L_200 - .L_199)
.L_199:
        /*0078*/ 	.word	0x00000008
.L_200:


//--------------------- .nv.info._Z10cuda_hellov  --------------------------
	.section	.nv.info._Z10cuda_hellov,"",@"SHT_CUDA_INFO"
	.sectionflags	@""
	.align	4


	//----- nvinfo : EIATTR_CUDA_API_VERSION
	.align		4
        /*0000*/ 	.byte	0x04, 0x37
        /*0002*/ 	.short	(.L_202 - .L_201)
.L_201:
        /*0004*/ 	.word	0x00000082


	//----- nvinfo : EIATTR_SPARSE_MMA_MASK
	.align		4
.L_202:
        /*0008*/ 	.byte	0x03, 0x50
        /*000a*/ 	.short	0x0000


	//----- nvinfo : EIATTR_MAXREG_COUNT
	.align		4
        /*000c*/ 	.byte	0x03, 0x1b
        /*000e*/ 	.short	0x00ff


	//----- nvinfo : EIATTR_EXTERNS
	.align		4
        /*0010*/ 	.byte	0x04, 0x0f
        /*0012*/ 	.short	(.L_204 - .L_203)


	//   ....[0]....
	.align		4
.L_203:
        /*0014*/ 	.word	index@(vprintf)


	//----- nvinfo : EIATTR_MERCURY_ISA_VERSION
	.align		4
.L_204:
        /*0018*/ 	.byte	0x03, 0x5f
        /*001a*/ 	.short	0x0101


	//----- nvinfo : EIATTR_VRC_CTA_INIT_COUNT
	.align		4
        /*001c*/ 	.byte	0x02, 0x4a
	.zero		1
	.zero		1


	//----- nvinfo : EIATTR_SYSCALL_OFFSETS
	.align		4
        /*0020*/ 	.byte	0x04, 0x46
        /*0022*/ 	.short	(.L_206 - .L_205)


	//   ....[0]....
.L_205:
        /*0024*/ 	.word	0x00000080


	//----- nvinfo : EIATTR_EXIT_INSTR_OFFSETS
	.align		4
.L_206:
        /*0028*/ 	.byte	0x04, 0x1c
        /*002a*/ 	.short	(.L_208 - .L_207)


	//   ....[0]....
.L_207:
        /*002c*/ 	.word	0x00000090


	//----- nvinfo : EIATTR_SW_WAR
	.align		4
.L_208:
        /*0030*/ 	.byte	0x04, 0x36
        /*0032*/ 	.short	(.L_210 - .L_209)
.L_209:
        /*0034*/ 	.word	0x00000008
.L_210:


//--------------------- .nv.callgraph             --------------------------
	.section	.nv.callgraph,"",@"SHT_CUDA_CALLGRAPH"
	.align	4
	.sectionentsize	8
	.align		4
        /*0000*/ 	.word	0x00000000
	.align		4
        /*0004*/ 	.word	0xffffffff
	.align		4
        /*0008*/ 	.word	index@(_Z10cuda_hellov)
	.align		4
        /*000c*/ 	.word	index@(vprintf)
	.align		4
        /*0010*/ 	.word	0x00000000
	.align		4
        /*0014*/ 	.word	0xfffffffe
	.align		4
        /*0018*/ 	.word	0x00000000
	.align		4
        /*001c*/ 	.word	0xfffffffd
	.align		4
        /*0020*/ 	.word	0x00000000
	.align		4
        /*0024*/ 	.word	0xfffffffc


//--------------------- .nv.constant4             --------------------------
	.section	.nv.constant4,"a",@progbits
	.align	8
	.align		8
.nv.constant4:
        /*0000*/ 	.dword	$str
	.align		8
        /*0008*/ 	.dword	vprintf


//--------------------- .text._Z2CZPiRKmS1_RKiS3_i --------------------------
	.section	.text._Z2CZPiRKmS1_RKiS3_i,"ax",@progbits
	.align	128
        .global         _Z2CZPiRKmS1_RKiS3_i
        .type           _Z2CZPiRKmS1_RKiS3_i,@function
        .size           _Z2CZPiRKmS1_RKiS3_i,(.L_x_10 - _Z2CZPiRKmS1_RKiS3_i)
        .other          _Z2CZPiRKmS1_RKiS3_i,@"STO_CUDA_ENTRY STV_DEFAULT"
_Z2CZPiRKmS1_RKiS3_i:
.text._Z2CZPiRKmS1_RKiS3_i:
[----:B------:R-:W-:Y:S01]  /*0000*/  LDC R1, c[0x0][0x37c] ;  /* 0x0000df00ff017b82 */ /* 0x000fe20000000800 */
[----:B------:R-:W-:Y:S05]  /*0010*/  EXIT ;  /* 0x000000000000794d */ /* 0x000fea0003800000 */
.L_x_0:
[----:B------:R-:W-:-:S00]  /*0020*/  BRA `(.L_x_0) ;  /* 0xfffffffc00fc7947 */ /* 0x000fc0000383ffff */
[----:B------:R-:W-:-:S00]  /*0030*/  NOP ;  /* 0x0000000000007918 */ /* 0x000fc00000000000 */
        /* <DEDUP_REMOVED lines=12> */
.L_x_10:


//--------------------- .text._Z4CNOTPimmiii      --------------------------
	.section	.text._Z4CNOTPimmiii,"ax",@progbits
	.align	128
        .global         _Z4CNOTPimmiii
        .type           _Z4CNOTPimmiii,@function
        .size           _Z4CNOTPimmiii,(.L_x_11 - _Z4CNOTPimmiii)
        .other          _Z4CNOTPimmiii,@"STO_CUDA_ENTRY STV_DEFAULT"
_Z4CNOTPimmiii:
.text._Z4CNOTPimmiii:
[----:B------:R-:W-:Y:S01]  /*0000*/  LDC R1, c[0x0][0x37c] ;  /* 0x0000df00ff017b82 */ /* 0x000fe20000000800 */
[----:B------:R-:W0:Y:S01]  /*0010*/  S2R R0, SR_TID.X ;  /* 0x0000000000007919 */ /* 0x000e220000002100 */
[----:B------:R-:W0:Y:S02]  /*0020*/  LDCU UR4, c[0x0][0x3a0] ;  /* 0x00007400ff0477ac */ /* 0x000e240008000800 */
[----:B0-----:R-:W-:-:S13]  /*0030*/  ISETP.GE.AND P0, PT, R0, UR4, PT ;  /* 0x0000000400007c0c */ /* 0x001fda000bf06270 */
[----:B------:R-:W-:Y:S05]  /*0040*/  @P0 EXIT ;  /* 0x000000000000094d */ /* 0x000fea0003800000 */
[----:B------:R-:W0:Y:S01]  /*0050*/  LDC.64 R4, c[0x0][0x398] ;  /* 0x0000e600ff047b82 */ /* 0x000e220000000a00 */
[----:B------:R-:W1:Y:S07]  /*0060*/  LDCU.64 UR4, c[0x0][0x358] ;  /* 0x00006b00ff0477ac */ /* 0x000e6e0008000a00 */
[----:B------:R-:W2:Y:S08]  /*0070*/  LDC.64 R2, c[0x0][0x388] ;  /* 0x0000e200ff027b82 */ /* 0x000eb00000000a00 */
[----:B------:R-:W3:Y:S08]  /*0080*/  LDC.64 R6, c[0x0][0x390] ;  /* 0x0000e400ff067b82 */ /* 0x000ef00000000a00 */
[----:B------:R-:W4:Y:S01]  /*0090*/  LDC.64 R10, c[0x0][0x380] ;  /* 0x0000e000ff0a7b82 */ /* 0x000f220000000a00 */
[----:B0-----:R-:W-:Y:S01]  /*00a0*/  SHF.R.S32.HI R8, RZ, 0x1f, R4 ;  /* 0x0000001fff087819 */ /* 0x001fe20000011404 */
[----:B------:R-:W-:-:S05]  /*00b0*/  IMAD R5, R0, R5, RZ ;  /* 0x0000000500057224 */ /* 0x000fca00078e02ff */
[----:B------:R-:W-:Y:S02]  /*00c0*/  SHF.R.S32.HI R0, RZ, 0x1f, R5 ;  /* 0x0000001fff007819 */ /* 0x000fe40000011405 */
[----:B--2---:R-:W-:-:S05]  /*00d0*/  IADD3 R12, P0, PT, R2, R4, RZ ;  /* 0x00000004020c7210 */ /* 0x004fca0007f1e0ff */
[----:B------:R-:W-:Y:S01]  /*00e0*/  IMAD.X R17, R8, 0x1, R3, P0 ;  /* 0x0000000108117824 */ /* 0x000fe200000e0603 */
[----:B---3--:R-:W-:-:S04]  /*00f0*/  SHF.R.U64 R14, R6, 0x3, R7 ;  /* 0x00000003060e7819 */ /* 0x008fc80000001207 */
[----:B------:R-:W-:Y:S02]  /*0100*/  SHF.R.U64 R12, R12, 0x3, R17 ;  /* 0x000000030c0c7819 */ /* 0x000fe40000001211 */
[C---:B------:R-:W-:Y:S02]  /*0110*/  IADD3 R9, P0, PT, R5.reuse, R14, RZ ;  /* 0x0000000e05097210 */ /* 0x040fe40007f1e0ff */
[----:B------:R-:W-:Y:S02]  /*0120*/  IADD3 R15, P1, PT, R5, R12, RZ ;  /* 0x0000000c050f7210 */ /* 0x000fe40007f3e0ff */
[----:B------:R-:W0:Y:S01]  /*0130*/  LDC.64 R12, c[0x0][0x380] ;  /* 0x0000e000ff0c7b82 */ /* 0x000e220000000a00 */
[-C--:B------:R-:W-:Y:S02]  /*0140*/  LEA.HI.X R20, R7, R0.reuse, RZ, 0x1d, P0 ;  /* 0x0000000007147211 */ /* 0x080fe400000fecff */
[----:B------:R-:W-:Y:S02]  /*0150*/  LEA.HI.X R22, R17, R0, RZ, 0x1d, P1 ;  /* 0x0000000011167211 */ /* 0x000fe400008fecff */
[----:B------:R-:W-:-:S02]  /*0160*/  IADD3 R18, P1, PT, R4, R6, RZ ;  /* 0x0000000604127210 */ /* 0x000fc40007f3e0ff */
[-C--:B----4-:R-:W-:Y:S02]  /*0170*/  LEA R16, P0, R9, R10.reuse, 0x2 ;  /* 0x0000000a09107211 */ /* 0x090fe400078010ff */
[----:B------:R-:W-:Y:S01]  /*0180*/  LEA R14, P2, R15, R10, 0x2 ;  /* 0x0000000a0f0e7211 */ /* 0x000fe200078410ff */
[----:B------:R-:W-:Y:S01]  /*0190*/  IMAD.X R7, R8, 0x1, R7, P1 ;  /* 0x0000000108077824 */ /* 0x000fe200008e0607 */
[-C--:B------:R-:W-:Y:S02]  /*01a0*/  LEA.HI.X R17, R9, R11.reuse, R20, 0x2, P0 ;  /* 0x0000000b09117211 */ /* 0x080fe400000f1414 */
[----:B------:R-:W-:Y:S02]  /*01b0*/  LEA.HI.X R15, R15, R11, R22, 0x2, P2 ;  /* 0x0000000b0f0f7211 */ /* 0x000fe400010f1416 */
[----:B------:R-:W-:Y:S02]  /*01c0*/  SHF.R.S32.HI R9, RZ, 0x1f, R4 ;  /* 0x0000001fff097819 */ /* 0x000fe40000011404 */
[----:B------:R-:W-:-:S02]  /*01d0*/  SHF.R.U64 R20, R2, 0x3, R3 ;  /* 0x0000000302147819 */ /* 0x000fc40000001203 */
[----:B------:R-:W-:Y:S01]  /*01e0*/  LEA.HI R8, R9, R4, RZ, 0x2 ;  /* 0x0000000409087211 */ /* 0x000fe200078f10ff */
[----:B-1----:R-:W2:Y:S01]  /*01f0*/  LDG.E R15, desc[UR4][R14.64] ;  /* 0x000000040e0f7981 */ /* 0x002ea2000c1e1900 */
[----:B------:R-:W-:Y:S02]  /*0200*/  SHF.R.U64 R18, R18, 0x3, R7 ;  /* 0x0000000312127819 */ /* 0x000fe40000001207 */
[C---:B------:R-:W-:Y:S02]  /*0210*/  IADD3 R19, P0, PT, R5.reuse, R20, RZ ;  /* 0x0000001405137210 */ /* 0x040fe40007f1e0ff */
[----:B------:R-:W-:Y:S02]  /*0220*/  LEA.HI.SX32 R9, R8, R5, 0x1e ;  /* 0x0000000508097211 */ /* 0x000fe400078ff2ff */
[----:B------:R-:W-:Y:S02]  /*0230*/  IADD3 R18, P1, PT, R5, R18, RZ ;  /* 0x0000001205127210 */ /* 0x000fe40007f3e0ff */
[----:B------:R-:W-:Y:S01]  /*0240*/  LEA.HI.X R20, R3, R0, RZ, 0x1d, P0 ;  /* 0x0000000003147211 */ /* 0x000fe200000fecff */
[----:B0-----:R-:W-:Y:S01]  /*0250*/  IMAD.WIDE R12, R9, 0x4, R12 ;  /* 0x00000004090c7825 */ /* 0x001fe200078e020c */
[----:B------:R-:W-:Y:S01]  /*0260*/  LEA R8, P0, R19, R10, 0x2 ;  /* 0x0000000a13087211 */ /* 0x000fe200078010ff */
[----:B------:R0:W3:Y:S01]  /*0270*/  LDG.E R5, desc[UR4][R16.64] ;  /* 0x0000000410057981 */ /* 0x0000e2000c1e1900 */
[----:B------:R-:W-:-:S02]  /*0280*/  LEA.HI.X R0, R7, R0, RZ, 0x1d, P1 ;  /* 0x0000000007007211 */ /* 0x000fc400008fecff */
[C---:B------:R-:W-:Y:S02]  /*0290*/  LEA R10, P1, R18.reuse, R10, 0x2 ;  /* 0x0000000a120a7211 */ /* 0x040fe400078210ff */
[-C--:B------:R-:W-:Y:S02]  /*02a0*/  LEA.HI.X R9, R19, R11.reuse, R20, 0x2, P0 ;  /* 0x0000000b13097211 */ /* 0x080fe400000f1414 */
[----:B------:R-:W-:Y:S02]  /*02b0*/  LEA.HI.X R11, R18, R11, R0, 0x2, P1 ;  /* 0x0000000b120b7211 */ /* 0x000fe400008f1400 */
[----:B------:R-:W4:Y:S04]  /*02c0*/  LDG.E R0, desc[UR4][R12.64] ;  /* 0x000000040c007981 */ /* 0x000f28000c1e1900 */
[----:B------:R-:W5:Y:S04]  /*02d0*/  LDG.E R14, desc[UR4][R8.64] ;  /* 0x00000004080e7981 */ /* 0x000f68000c1e1900 */
[----:B------:R-:W5:Y:S01]  /*02e0*/  LDG.E R3, desc[UR4][R10.64] ;  /* 0x000000040a037981 */ /* 0x000f62000c1e1900 */
[----:B0-----:R-:W-:Y:S01]  /*02f0*/  IMAD.IADD R16, R2, 0x1, R4 ;  /* 0x0000000102107824 */ /* 0x001fe200078e0204 */
[C---:B------:R-:W-:Y:S01]  /*0300*/  LOP3.LUT R20, R6.reuse, 0x7, RZ, 0xc0, !PT ;  /* 0x0000000706147812 */ /* 0x040fe200078ec0ff */
[----:B------:R-:W-:Y:S01]  /*0310*/  IMAD.MOV.U32 R7, RZ, RZ, 0x80 ;  /* 0x00000080ff077424 */ /* 0x000fe200078e00ff */
[----:B------:R-:W-:Y:S01]  /*0320*/  LOP3.LUT R19, R6, 0x7, RZ, 0xc, !PT ;  /* 0x0000000706137812 */ /* 0x000fe200078e0cff */
[----:B------:R-:W-:Y:S01]  /*0330*/  IMAD.SHL.U32 R17, R4, 0x2, RZ ;  /* 0x0000000204117824 */ /* 0x000fe200078e00ff */
[----:B------:R-:W-:-:S02]  /*0340*/  LOP3.LUT R16, R16, 0x7, RZ, 0xc0, !PT ;  /* 0x0000000710107812 */ /* 0x000fc400078ec0ff */
[--C-:B------:R-:W-:Y:S02]  /*0350*/  SHF.R.U32.HI R20, RZ, R20, R7.reuse ;  /* 0x00000014ff147219 */ /* 0x100fe40000011607 */
[----:B------:R-:W-:Y:S02]  /*0360*/  SHF.R.U32.HI R18, RZ, R16, R7 ;  /* 0x00000010ff127219 */ /* 0x000fe40000011607 */
[----:B------:R-:W-:Y:S02]  /*0370*/  SHF.R.S32.HI R22, RZ, 0x1f, R17 ;  /* 0x0000001fff167819 */ /* 0x000fe40000011411 */
[----:B------:R-:W-:Y:S02]  /*0380*/  LOP3.LUT R16, R16, 0x7, RZ, 0x3c, !PT ;  /* 0x0000000710107812 */ /* 0x000fe400078e3cff */
[----:B------:R-:W-:-:S04]  /*0390*/  LEA.HI R22, R22, R17, RZ, 0x3 ;  /* 0x0000001116167211 */ /* 0x000fc800078f18ff */
[----:B------:R-:W-:Y:S02]  /*03a0*/  LOP3.LUT R22, R22, 0xfffffff8, RZ, 0xc0, !PT ;  /* 0xfffffff816167812 */ /* 0x000fe400078ec0ff */
[----:B--2---:R-:W-:Y:S02]  /*03b0*/  LOP3.LUT R15, R15, R18, RZ, 0xc0, !PT ;  /* 0x000000120f0f7212 */ /* 0x004fe400078ec0ff */
[----:B------:R-:W-:Y:S02]  /*03c0*/  LOP3.LUT R18, R17, 0x6, RZ, 0xc0, !PT ;  /* 0x0000000611127812 */ /* 0x000fe400078ec0ff */
[----:B------:R-:W-:Y:S01]  /*03d0*/  SHF.R.U32.HI R15, RZ, R16, R15 ;  /* 0x00000010ff0f7219 */ /* 0x000fe2000001160f */
[----:B------:R-:W-:Y:S01]  /*03e0*/  IMAD.IADD R16, R4, 0x1, R6 ;  /* 0x0000000104107824 */ /* 0x000fe200078e0206 */
[----:B------:R-:W-:Y:S02]  /*03f0*/  SHF.R.U32.HI R21, RZ, R18, R7 ;  /* 0x00000012ff157219 */ /* 0x000fe40000011607 */
[----:B------:R-:W-:-:S02]  /*0400*/  LOP3.LUT R4, R2, 0x7, RZ, 0xc0, !PT ;  /* 0x0000000702047812 */ /* 0x000fc400078ec0ff */
[----:B------:R-:W-:Y:S02]  /*0410*/  LOP3.LUT R16, R16, 0x7, RZ, 0xc0, !PT ;  /* 0x0000000710107812 */ /* 0x000fe400078ec0ff */
[----:B---3--:R-:W-:Y:S02]  /*0420*/  LOP3.LUT R20, R5, R20, RZ, 0xc0, !PT ;  /* 0x0000001405147212 */ /* 0x008fe400078ec0ff */
[----:B------:R-:W-:Y:S02]  /*0430*/  IADD3 R5, PT, PT, R22, 0x7, -R17 ;  /* 0x0000000716057810 */ /* 0x000fe40007ffe811 */
[--C-:B------:R-:W-:Y:S02]  /*0440*/  SHF.R.U32.HI R17, RZ, R4, R7.reuse ;  /* 0x00000004ff117219 */ /* 0x100fe40000011607 */
[----:B------:R-:W-:Y:S02]  /*0450*/  SHF.R.U32.HI R6, RZ, R16, R7 ;  /* 0x00000010ff067219 */ /* 0x000fe40000011607 */
[----:B------:R-:W-:-:S02]  /*0460*/  SHF.R.U32.HI R4, RZ, R19, R20 ;  /* 0x00000013ff047219 */ /* 0x000fc40000011614 */
[----:B----4-:R-:W-:Y:S02]  /*0470*/  LOP3.LUT R18, R0, R21, RZ, 0xc0, !PT ;  /* 0x0000001500127212 */ /* 0x010fe400078ec0ff */
[----:B------:R-:W-:Y:S02]  /*0480*/  LOP3.LUT R2, R2, 0x7, RZ, 0xc, !PT ;  /* 0x0000000702027812 */ /* 0x000fe400078e0cff */
[----:B------:R-:W-:Y:S02]  /*0490*/  SHF.R.U32.HI R18, RZ, R5, R18 ;  /* 0x00000005ff127219 */ /* 0x000fe40000011612 */
[----:B-----5:R-:W-:Y:S02]  /*04a0*/  LOP3.LUT R17, R14, R17, RZ, 0xc0, !PT ;  /* 0x000000110e117212 */ /* 0x020fe400078ec0ff */
[----:B------:R-:W-:Y:S01]  /*04b0*/  LOP3.LUT R3, R3, R6, RZ, 0xc0, !PT ;  /* 0x0000000603037212 */ /* 0x000fe200078ec0ff */
[----:B------:R-:W-:Y:S01]  /*04c0*/  IMAD R18, R15, R4, R18 ;  /* 0x000000040f127224 */ /* 0x000fe200078e0212 */
[----:B------:R-:W-:-:S02]  /*04d0*/  LOP3.LUT R16, R16, 0x7, RZ, 0x3c, !PT ;  /* 0x0000000710107812 */ /* 0x000fc400078e3cff */
[----:B------:R-:W-:Y:S02]  /*04e0*/  SHF.R.U32.HI R17, RZ, R2, R17 ;  /* 0x00000002ff117219 */ /* 0x000fe40000011611 */
[----:B------:R-:W-:-:S04]  /*04f0*/  SHF.R.U32.HI R6, RZ, R16, R3 ;  /* 0x00000010ff067219 */ /* 0x000fc80000011603 */
[----:B------:R-:W-:Y:S01]  /*0500*/  IADD3 R18, PT, PT, -R18, R6, R17 ;  /* 0x0000000612127210 */ /* 0x000fe20007ffe111 */
[----:B------:R-:W-:Y:S02]  /*0510*/  IMAD.IADD R6, R15, 0x1, R6 ;  /* 0x000000010f067824 */ /* 0x000fe400078e0206 */
[----:B------:R-:W-:Y:S01]  /*0520*/  IMAD.MOV.U32 R15, RZ, RZ, 0x1 ;  /* 0x00000001ff0f7424 */ /* 0x000fe200078e00ff */
[----:B------:R-:W-:Y:S02]  /*0530*/  LOP3.LUT R18, R18, 0x1, RZ, 0xc0, !PT ;  /* 0x0000000112127812 */ /* 0x000fe400078ec0ff */
[----:B------:R-:W-:Y:S02]  /*0540*/  LOP3.LUT R6, R6, 0x1, RZ, 0xc0, !PT ;  /* 0x0000000106067812 */ /* 0x000fe400078ec0ff */
[----:B------:R-:W-:Y:S02]  /*0550*/  ISETP.NE.U32.AND P0, PT, R18, 0x1, PT ;  /* 0x000000011200780c */ /* 0x000fe40003f05070 */
[----:B------:R-:W-:-:S02]  /*0560*/  ISETP.NE.U32.AND P1, PT, R6, 0x1, PT ;  /* 0x000000010600780c */ /* 0x000fc40003f25070 */
[----:B------:R-:W-:-:S09]  /*0570*/  SHF.L.U32 R5, R15, R5, RZ ;  /* 0x000000050f057219 */ /* 0x000fd200000006ff */
[C---:B------:R-:W-:Y:S02]  /*0580*/  @P0 LOP3.LUT R3, R0.reuse, R5, RZ, 0xfc, !PT ;  /* 0x0000000500030212 */ /* 0x040fe400078efcff */
[----:B------:R-:W-:-:S05]  /*0590*/  @!P0 LOP3.LUT R3, R0, 0xff, R5, 0x60, !PT ;  /* 0x000000ff00038812 */ /* 0x000fca00078e6005 */
[----:B------:R0:W-:Y:S04]  /*05a0*/  STG.E desc[UR4][R12.64], R3 ;  /* 0x000000030c007986 */ /* 0x0001e8000c101904 */
[----:B------:R-:W2:Y:S04]  /*05b0*/  @!P1 LDG.E R0, desc[UR4][R10.64] ;  /* 0x000000040a009981 */ /* 0x000ea8000c1e1900 */
[----:B------:R-:W3:Y:S01]  /*05c0*/  @P1 LDG.E R6, desc[UR4][R10.64] ;  /* 0x000000040a061981 */ /* 0x000ee2000c1e1900 */
[----:B------:R-:W-:Y:S01]  /*05d0*/  IMAD.IADD R4, R17, 0x1, R4 ;  /* 0x0000000111047824 */ /* 0x000fe200078e0204 */
[----:B------:R-:W-:-:S04]  /*05e0*/  SHF.L.U32 R5, R15, R16, RZ ;  /* 0x000000100f057219 */ /* 0x000fc800000006ff */
[----:B------:R-:W-:-:S04]  /*05f0*/  LOP3.LUT R4, R4, 0x1, RZ, 0xc0, !PT ;  /* 0x0000000104047812 */ /* 0x000fc800078ec0ff */
[----:B------:R-:W-:Y:S02]  /*0600*/  ISETP.NE.U32.AND P0, PT, R4, 0x1, PT ;  /* 0x000000010400780c */ /* 0x000fe40003f05070 */
[----:B--2---:R-:W-:Y:S02]  /*0610*/  @!P1 LOP3.LUT R7, R0, R5, RZ, 0xfc, !PT ;  /* 0x0000000500079212 */ /* 0x004fe400078efcff */
[----:B---3--:R-:W-:-:S05]  /*0620*/  @P1 LOP3.LUT R7, R6, 0xff, R5, 0x60, !PT ;  /* 0x000000ff06071812 */ /* 0x008fca00078e6005 */
[----:B------:R-:W-:Y:S04]  /*0630*/  STG.E desc[UR4][R10.64], R7 ;  /* 0x000000070a007986 */ /* 0x000fe8000c101904 */
[----:B------:R-:W2:Y:S04]  /*0640*/  @!P0 LDG.E R0, desc[UR4][R8.64] ;  /* 0x0000000408008981 */ /* 0x000ea8000c1e1900 */
[----:B------:R-:W3:Y:S01]  /*0650*/  @P0 LDG.E R4, desc[UR4][R8.64] ;  /* 0x0000000408040981 */ /* 0x000ee2000c1e1900 */
[----:B0-----:R-:W-:-:S04]  /*0660*/  SHF.L.U32 R3, R15, R2, RZ ;  /* 0x000000020f037219 */ /* 0x001fc800000006ff */
[----:B--2---:R-:W-:Y:S02]  /*0670*/  @!P0 LOP3.LUT R5, R0, R3, RZ, 0xfc, !PT ;  /* 0x0000000300058212 */ /* 0x004fe400078efcff */
[----:B---3--:R-:W-:-:S05]  /*0680*/  @P0 LOP3.LUT R5, R4, 0xff, R3, 0x60, !PT ;  /* 0x000000ff04050812 */ /* 0x008fca00078e6003 */
[----:B------:R-:W-:Y:S01]  /*0690*/  STG.E desc[UR4][R8.64], R5 ;  /* 0x0000000508007986 */ /* 0x000fe2000c101904 */
[----:B------:R-:W-:Y:S05]  /*06a0*/  EXIT ;  /* 0x000000000000794d */ /* 0x000fea0003800000 */
.L_x_1:
        /* <DEDUP_REMOVED lines=13> */
.L_x_11:


//--------------------- .text._Z1HPhmiii          --------------------------
	.section	.text._Z1HPhmiii,"ax",@progbits
	.align	128
        .global         _Z1HPhmiii
        .type           _Z1HPhmiii,@function
        .size           _Z1HPhmiii,(.L_x_12 - _Z1HPhmiii)
        .other          _Z1HPhmiii,@"STO_CUDA_ENTRY STV_DEFAULT"
_Z1HPhmiii:
.text._Z1HPhmiii:
        /* <DEDUP_REMOVED lines=8> */
[----:B------:R-:W3:Y:S01]  /*0080*/  LDC.64 R8, c[0x0][0x380] ;  /* 0x0000e000ff087b82 */ /* 0x000ee20000000a00 */
[----:B0-----:R-:W-:Y:S01]  /*0090*/  SHF.R.S32.HI R3, RZ, 0x1f, R10 ;  /* 0x0000001fff037819 */ /* 0x001fe2000001140a */
[----:B------:R-:W-:-:S03]  /*00a0*/  IMAD R11, R0, R11, RZ ;  /* 0x0000000b000b7224 */ /* 0x000fc600078e02ff */
[-C--:B------:R-:W-:Y:S02]  /*00b0*/  LEA.HI R0, R3, R10.reuse, RZ, 0x2 ;  /* 0x0000000a03007211 */ /* 0x080fe400078f10ff */
[----:B------:R-:W-:Y:S02]  /*00c0*/  SHF.R.S32.HI R12, RZ, 0x1f, R11 ;  /* 0x0000001fff0c7819 */ /* 0x000fe4000001140b */
[C---:B--2---:R-:W-:Y:S02]  /*00d0*/  IADD3 R6, P0, PT, R4.reuse, R10, RZ ;  /* 0x0000000a04067210 */ /* 0x044fe40007f1e0ff */
[--C-:B------:R-:W-:Y:S02]  /*00e0*/  SHF.R.U64 R2, R4, 0x3, R5.reuse ;  /* 0x0000000304027819 */ /* 0x100fe40000001205 */
[----:B------:R-:W-:Y:S02]  /*00f0*/  LEA.HI.X.SX32 R7, R10, R5, 0x1, P0 ;  /* 0x000000050a077211 */ /* 0x000fe400000f0eff */
[----:B------:R-:W-:-:S02]  /*0100*/  SHF.R.U32.HI R13, RZ, 0x3, R5 ;  /* 0x00000003ff0d7819 */ /* 0x000fc40000011605 */
[----:B------:R-:W-:Y:S02]  /*0110*/  SHF.R.U64 R6, R6, 0x3, R7 ;  /* 0x0000000306067819 */ /* 0x000fe40000001207 */
[-CC-:B---3--:R-:W-:Y:S02]  /*0120*/  IADD3 R2, P2, P3, R2, R8.reuse, R11.reuse ;  /* 0x0000000802027210 */ /* 0x188fe40007b5e00b */
[----:B------:R-:W-:Y:S02]  /*0130*/  LEA.HI.SX32 R0, R0, R11, 0x1e ;  /* 0x0000000b00007211 */ /* 0x000fe400078ff2ff */
[----:B------:R-:W-:Y:S02]  /*0140*/  IADD3 R6, P0, P1, R6, R8, R11 ;  /* 0x0000000806067210 */ /* 0x000fe4000791e00b */
[----:B------:R-:W-:Y:S02]  /*0150*/  SHF.R.U32.HI R5, RZ, 0x3, R7 ;  /* 0x00000003ff057819 */ /* 0x000fe40000011607 */
[----:B------:R-:W-:-:S02]  /*0160*/  IADD3.X R3, PT, PT, R13, R9, R12, P2, P3 ;  /* 0x000000090d037210 */ /* 0x000fc400017e640c */
[C---:B------:R-:W-:Y:S02]  /*0170*/  IADD3 R8, P2, PT, R0.reuse, R8, RZ ;  /* 0x0000000800087210 */ /* 0x040fe40007f5e0ff */
[-C--:B------:R-:W-:Y:S02]  /*0180*/  IADD3.X R7, PT, PT, R5, R9.reuse, R12, P0, P1 ;  /* 0x0000000905077210 */ /* 0x080fe400007e240c */
[----:B------:R-:W-:Y:S01]  /*0190*/  LEA.HI.X.SX32 R9, R0, R9, 0x1, P2 ;  /* 0x0000000900097211 */ /* 0x000fe200010f0eff */
[----:B-1----:R-:W2:Y:S04]  /*01a0*/  LDG.E.U8 R5, desc[UR4][R2.64] ;  /* 0x0000000402057981 */ /* 0x002ea8000c1e1100 */
[----:B------:R-:W3:Y:S04]  /*01b0*/  LDG.E.U8 R11, desc[UR4][R6.64] ;  /* 0x00000004060b7981 */ /* 0x000ee8000c1e1100 */
[----:B------:R-:W4:Y:S01]  /*01c0*/  LDG.E.U8 R0, desc[UR4][R8.64] ;  /* 0x0000000408007981 */ /* 0x000f22000c1e1100 */
[----:B------:R-:W-:-:S02]  /*01d0*/  IMAD.SHL.U32 R13, R10, 0x2, RZ ;  /* 0x000000020a0d7824 */ /* 0x000fc400078e00ff */
[C---:B------:R-:W-:Y:S01]  /*01e0*/  IMAD.IADD R12, R4.reuse, 0x1, R10 ;  /* 0x00000001040c7824 */ /* 0x040fe200078e020a */
[----:B------:R-:W-:Y:S01]  /*01f0*/  LOP3.LUT R10, R4, 0x7, RZ, 0xc0, !PT ;  /* 0x00000007040a7812 */ /* 0x000fe200078ec0ff */
[----:B------:R-:W-:Y:S01]  /*0200*/  IMAD.MOV.U32 R17, RZ, RZ, 0x80 ;  /* 0x00000080ff117424 */ /* 0x000fe200078e00ff */
[----:B------:R-:W-:Y:S02]  /*0210*/  SHF.R.S32.HI R14, RZ, 0x1f, R13 ;  /* 0x0000001fff0e7819 */ /* 0x000fe4000001140d */
[----:B------:R-:W-:Y:S02]  /*0220*/  LOP3.LUT R12, R12, 0x7, RZ, 0xc0, !PT ;  /* 0x000000070c0c7812 */ /* 0x000fe400078ec0ff */
[----:B------:R-:W-:Y:S02]  /*0230*/  LEA.HI R14, R14, R13, RZ, 0x3 ;  /* 0x0000000d0e0e7211 */ /* 0x000fe400078f18ff */
[----:B------:R-:W-:Y:S02]  /*0240*/  LOP3.LUT R15, R13, 0x6, RZ, 0xc0, !PT ;  /* 0x000000060d0f7812 */ /* 0x000fe400078ec0ff */
[----:B------:R-:W-:-:S02]  /*0250*/  LOP3.LUT R16, R14, 0xfffffff8, RZ, 0xc0, !PT ;  /* 0xfffffff80e107812 */ /* 0x000fc400078ec0ff */
[--C-:B------:R-:W-:Y:S02]  /*0260*/  SHF.R.U32.HI R14, RZ, R12, R17.reuse ;  /* 0x0000000cff0e7219 */ /* 0x100fe40000011611 */
[--C-:B------:R-:W-:Y:S02]  /*0270*/  SHF.R.U32.HI R10, RZ, R10, R17.reuse ;  /* 0x0000000aff0a7219 */ /* 0x100fe40000011611 */
[----:B------:R-:W-:Y:S01]  /*0280*/  SHF.R.U32.HI R15, RZ, R15, R17 ;  /* 0x0000000fff0f7219 */ /* 0x000fe20000011611 */
[----:B------:R-:W-:Y:S01]  /*0290*/  IMAD.MOV.U32 R17, RZ, RZ, 0x1 ;  /* 0x00000001ff117424 */ /* 0x000fe200078e00ff */
[----:B------:R-:W-:-:S04]  /*02a0*/  IADD3 R16, PT, PT, R16, 0x7, -R13 ;  /* 0x0000000710107810 */ /* 0x000fc80007ffe80d */
[----:B------:R-:W-:Y:S02]  /*02b0*/  SHF.L.U32 R13, R17, R16, RZ ;  /* 0x00000010110d7219 */ /* 0x000fe400000006ff */
[----:B--2---:R-:W-:Y:S02]  /*02c0*/  LOP3.LUT R10, R10, R5, RZ, 0xc0, !PT ;  /* 0x000000050a0a7212 */ /* 0x004fe400078ec0ff */
[----:B------:R-:W-:Y:S02]  /*02d0*/  LOP3.LUT R5, R12, 0x7, RZ, 0x3c, !PT ;  /* 0x000000070c057812 */ /* 0x000fe400078e3cff */
[----:B---3--:R-:W-:Y:S02]  /*02e0*/  LOP3.LUT R14, R14, R11, RZ, 0xc0, !PT ;  /* 0x0000000b0e0e7212 */ /* 0x008fe400078ec0ff */
[----:B------:R-:W-:Y:S02]  /*02f0*/  LOP3.LUT R11, R4, 0x7, RZ, 0xc, !PT ;  /* 0x00000007040b7812 */ /* 0x000fe400078e0cff */
[----:B----4-:R-:W-:-:S02]  /*0300*/  LOP3.LUT R15, R15, R0, RZ, 0xc0, !PT ;  /* 0x000000000f0f7212 */ /* 0x010fc400078ec0ff */
[----:B------:R-:W-:Y:S02]  /*0310*/  SHF.R.U32.HI R10, RZ, R11, R10 ;  /* 0x0000000bff0a7219 */ /* 0x000fe4000001160a */
[----:B------:R-:W-:Y:S02]  /*0320*/  SHF.R.U32.HI R11, RZ, R5, R14 ;  /* 0x00000005ff0b7219 */ /* 0x000fe4000001160e */
[----:B------:R-:W-:Y:S02]  /*0330*/  SHF.R.U32.HI R15, RZ, R16, R15 ;  /* 0x00000010ff0f7219 */ /* 0x000fe4000001160f */
[----:B------:R-:W-:-:S03]  /*0340*/  ISETP.NE.AND P1, PT, R11, 0x1, PT ;  /* 0x000000010b00780c */ /* 0x000fc60003f25270 */
[----:B------:R-:W-:-:S05]  /*0350*/  IMAD R15, R10, R11, R15 ;  /* 0x0000000b0a0f7224 */ /* 0x000fca00078e020f */
[----:B------:R-:W-:-:S04]  /*0360*/  LOP3.LUT R15, R15, 0x1, RZ, 0xc0, !PT ;  /* 0x000000010f0f7812 */ /* 0x000fc800078ec0ff */
[----:B------:R-:W-:-:S13]  /*0370*/  ISETP.NE.U32.AND P0, PT, R15, 0x1, PT ;  /* 0x000000010f00780c */ /* 0x000fda0003f05070 */
[----:B------:R-:W-:Y:S02]  /*0380*/  @!P0 LOP3.LUT R11, R13, R0, RZ, 0xfc, !PT ;  /* 0x000000000d0b8212 */ /* 0x000fe400078efcff */
[----:B------:R-:W-:-:S05]  /*0390*/  @P0 LOP3.LUT R11, R0, R13, RZ, 0x30, !PT ;  /* 0x0000000d000b0212 */ /* 0x000fca00078e30ff */
[----:B------:R0:W-:Y:S04]  /*03a0*/  STG.E.U8 desc[UR4][R8.64], R11 ;  /* 0x0000000b08007986 */ /* 0x0001e8000c101104 */
[----:B------:R-:W2:Y:S04]  /*03b0*/  @!P1 LDG.E.U8 R0, desc[UR4][R2.64] ;  /* 0x0000000402009981 */ /* 0x000ea8000c1e1100 */
[----:B------:R-:W3:Y:S01]  /*03c0*/  @P1 LDG.E.U8 R12, desc[UR4][R2.64] ;  /* 0x00000004020c1981 */ /* 0x000ee2000c1e1100 */
[----:B------:R-:W-:-:S04]  /*03d0*/  LOP3.LUT R4, R4, 0x7, RZ, 0xc, !PT ;  /* 0x0000000704047812 */ /* 0x000fc800078e0cff */
[----:B------:R-:W-:-:S04]  /*03e0*/  ISETP.GT.U32.AND P0, PT, R4, 0xffff, PT ;  /* 0x0000ffff0400780c */ /* 0x000fc80003f04070 */
[----:B------:R-:W-:Y:S02]  /*03f0*/  SEL R4, R4, 0xffff, !P0 ;  /* 0x0000ffff04047807 */ /* 0x000fe40004000000 */
[----:B------:R-:W-:Y:S02]  /*0400*/  ISETP.NE.AND P0, PT, R10, 0x1, PT ;  /* 0x000000010a00780c */ /* 0x000fe40003f05270 */
[----:B------:R-:W-:-:S04]  /*0410*/  LOP3.LUT R4, R4, 0xffff, RZ, 0xc0, !PT ;  /* 0x0000ffff04047812 */ /* 0x000fc800078ec0ff */
[----:B------:R-:W-:-:S04]  /*0420*/  SHF.L.U32 R13, R17, R4, RZ ;  /* 0x00000004110d7219 */ /* 0x000fc800000006ff */
[-C--:B--2---:R-:W-:Y:S02]  /*0430*/  @!P1 LOP3.LUT R15, R0, R13.reuse, RZ, 0xfc, !PT ;  /* 0x0000000d000f9212 */ /* 0x084fe400078efcff */
[----:B---3--:R-:W-:-:S05]  /*0440*/  @P1 LOP3.LUT R15, R12, R13, RZ, 0x30, !PT ;  /* 0x0000000d0c0f1212 */ /* 0x008fca00078e30ff */
[----:B------:R-:W-:Y:S04]  /*0450*/  STG.E.U8 desc[UR4][R2.64], R15 ;  /* 0x0000000f02007986 */ /* 0x000fe8000c101104 */
[----:B------:R-:W0:Y:S04]  /*0460*/  @!P0 LDG.E.U8 R0, desc[UR4][R6.64] ;  /* 0x0000000406008981 */ /* 0x000e28000c1e1100 */
[----:B------:R-:W2:Y:S01]  /*0470*/  @P0 LDG.E.U8 R4, desc[UR4][R6.64] ;  /* 0x0000000406040981 */ /* 0x000ea2000c1e1100 */
[----:B------:R-:W-:-:S04]  /*0480*/  SHF.L.U32 R5, R17, R5, RZ ;  /* 0x0000000511057219 */ /* 0x000fc800000006ff */
[----:B0-----:R-:W-:Y:S02]  /*0490*/  @!P0 LOP3.LUT R9, R5, R0, RZ, 0xfc, !PT ;  /* 0x0000000005098212 */ /* 0x001fe400078efcff */
[----:B--2---:R-:W-:-:S05]  /*04a0*/  @P0 LOP3.LUT R9, R4, R5, RZ, 0x30, !PT ;  /* 0x0000000504090212 */ /* 0x004fca00078e30ff */
[----:B------:R-:W-:Y:S01]  /*04b0*/  STG.E.U8 desc[UR4][R6.64], R9 ;  /* 0x0000000906007986 */ /* 0x000fe2000c101104 */
[----:B------:R-:W-:Y:S05]  /*04c0*/  EXIT ;  /* 0x000000000000794d */ /* 0x000fea0003800000 */
.L_x_2:
        /* <DEDUP_REMOVED lines=11> */
.L_x_12:


//--------------------- .text._Z1PPhmiii          --------------------------
	.section	.text._Z1PPhmiii,"ax",@progbits
	.align	128
        .global         _Z1PPhmiii
        .type           _Z1PPhmiii,@function
        .size           _Z1PPhmiii,(.L_x_13 - _Z1PPhmiii)
        .other          _Z1PPhmiii,@"STO_CUDA_ENTRY STV_DEFAULT"
_Z1PPhmiii:
.text._Z1PPhmiii:
        /* <DEDUP_REMOVED lines=11> */
[----:B------:R-:W-:Y:S02]  /*00b0*/  LEA.HI R0, R5, R8, RZ, 0x2 ;  /* 0x0000000805007211 */ /* 0x000fe400078f10ff */
[----:B------:R-:W-:Y:S02]  /*00c0*/  SHF.R.S32.HI R12, RZ, 0x1f, R9 ;  /* 0x0000001fff0c7819 */ /* 0x000fe40000011409 */
[----:B--2---:R-:W-:Y:S02]  /*00d0*/  IADD3 R10, P0, PT, R8, R2, RZ ;  /* 0x00000002080a7210 */ /* 0x004fe40007f1e0ff */
        /* <DEDUP_REMOVED lines=10> */
[-C--:B------:R-:W-:Y:S01]  /*0180*/  IADD3.X R11, PT, PT, R3, R7.reuse, R12, P0, P1 ;  /* 0x00000007030b7210 */ /* 0x080fe200007e240c */
[----:B-1----:R-:W2:Y:S01]  /*0190*/  LDG.E.U8 R13, desc[UR4][R4.64] ;  /* 0x00000004040d7981 */ /* 0x002ea2000c1e1100 */
[----:B------:R-:W-:-:S04]  /*01a0*/  LEA.HI.X.SX32 R7, R0, R7, 0x1, P2 ;  /* 0x0000000700077211 */ /* 0x000fc800010f0eff */
[----:B------:R0:W3:Y:S04]  /*01b0*/  LDG.E.U8 R11, desc[UR4][R10.64] ;  /* 0x000000040a0b7981 */ /* 0x0000e8000c1e1100 */
[----:B------:R-:W4:Y:S01]  /*01c0*/  LDG.E.U8 R0, desc[UR4][R6.64] ;  /* 0x0000000406007981 */ /* 0x000f22000c1e1100 */
[C---:B------:R-:W-:Y:S02]  /*01d0*/  IMAD.SHL.U32 R3, R8.reuse, 0x2, RZ ;  /* 0x0000000208037824 */ /* 0x040fe400078e00ff */
[----:B------:R-:W-:-:S03]  /*01e0*/  IMAD.IADD R8, R8, 0x1, R2 ;  /* 0x0000000108087824 */ /* 0x000fc600078e0202 */
[----:B------:R-:W-:Y:S01]  /*01f0*/  SHF.R.S32.HI R12, RZ, 0x1f, R3 ;  /* 0x0000001fff0c7819 */ /* 0x000fe20000011403 */
[----:B------:R-:W-:Y:S01]  /*0200*/  IMAD.MOV.U32 R15, RZ, RZ, 0x80 ;  /* 0x00000080ff0f7424 */ /* 0x000fe200078e00ff */
[----:B------:R-:W-:Y:S02]  /*0210*/  LOP3.LUT R14, R8, 0x7, RZ, 0xc0, !PT ;  /* 0x00000007080e7812 */ /* 0x000fe400078ec0ff */
[----:B------:R-:W-:Y:S02]  /*0220*/  LEA.HI R12, R12, R3, RZ, 0x3 ;  /* 0x000000030c0c7211 */ /* 0x000fe400078f18ff */
[----:B------:R-:W-:Y:S02]  /*0230*/  LOP3.LUT R9, R2, 0x7, RZ, 0xc0, !PT ;  /* 0x0000000702097812 */ /* 0x000fe400078ec0ff */
[----:B------:R-:W-:Y:S02]  /*0240*/  LOP3.LUT R8, R3, 0x6, RZ, 0xc0, !PT ;  /* 0x0000000603087812 */ /* 0x000fe400078ec0ff */
[----:B------:R-:W-:-:S02]  /*0250*/  LOP3.LUT R12, R12, 0xfffffff8, RZ, 0xc0, !PT ;  /* 0xfffffff80c0c7812 */ /* 0x000fc400078ec0ff */
[--C-:B0-----:R-:W-:Y:S02]  /*0260*/  SHF.R.U32.HI R10, RZ, R9, R15.reuse ;  /* 0x00000009ff0a7219 */ /* 0x101fe4000001160f */
[--C-:B------:R-:W-:Y:S02]  /*0270*/  SHF.R.U32.HI R16, RZ, R14, R15.reuse ;  /* 0x0000000eff107219 */ /* 0x100fe4000001160f */
[----:B------:R-:W-:Y:S02]  /*0280*/  SHF.R.U32.HI R9, RZ, R8, R15 ;  /* 0x00000008ff097219 */ /* 0x000fe4000001160f */
[----:B------:R-:W-:Y:S02]  /*0290*/  IADD3 R12, PT, PT, R12, 0x7, -R3 ;  /* 0x000000070c0c7810 */ /* 0x000fe40007ffe803 */
[----:B------:R-:W-:Y:S02]  /*02a0*/  LOP3.LUT R14, R14, 0x7, RZ, 0x3c, !PT ;  /* 0x000000070e0e7812 */ /* 0x000fe400078e3cff */
[----:B------:R-:W-:-:S02]  /*02b0*/  LOP3.LUT R3, R2, 0x7, RZ, 0xc, !PT ;  /* 0x0000000702037812 */ /* 0x000fc400078e0cff */
[----:B--2---:R-:W-:Y:S02]  /*02c0*/  LOP3.LUT R10, R10, R13, RZ, 0xc0, !PT ;  /* 0x0000000d0a0a7212 */ /* 0x004fe400078ec0ff */
[----:B---3--:R-:W-:Y:S02]  /*02d0*/  LOP3.LUT R11, R16, R11, RZ, 0xc0, !PT ;  /* 0x0000000b100b7212 */ /* 0x008fe400078ec0ff */
[----:B----4-:R-:W-:Y:S02]  /*02e0*/  LOP3.LUT R9, R9, R0, RZ, 0xc0, !PT ;  /* 0x0000000009097212 */ /* 0x010fe400078ec0ff */
[----:B------:R-:W-:Y:S02]  /*02f0*/  SHF.R.U32.HI R11, RZ, R14, R11 ;  /* 0x0000000eff0b7219 */ /* 0x000fe4000001160b */
[----:B------:R-:W-:Y:S02]  /*0300*/  SHF.R.U32.HI R10, RZ, R3, R10 ;  /* 0x00000003ff0a7219 */ /* 0x000fe4000001160a */
[----:B------:R-:W-:-:S05]  /*0310*/  SHF.R.U32.HI R9, RZ, R12, R9 ;  /* 0x0000000cff097219 */ /* 0x000fca0000011609 */
[C---:B------:R-:W-:Y:S02]  /*0320*/  IMAD R9, R10.reuse, R11, R9 ;  /* 0x0000000b0a097224 */ /* 0x040fe400078e0209 */
[----:B------:R-:W-:-:S03]  /*0330*/  IMAD.IADD R10, R10, 0x1, R11 ;  /* 0x000000010a0a7824 */ /* 0x000fc600078e020b */
[----:B------:R-:W-:-:S04]  /*0340*/  LOP3.LUT R9, R9, 0x1, RZ, 0xc0, !PT ;  /* 0x0000000109097812 */ /* 0x000fc800078ec0ff */
[----:B------:R-:W-:Y:S01]  /*0350*/  ISETP.NE.U32.AND P0, PT, R9, 0x1, PT ;  /* 0x000000010900780c */ /* 0x000fe20003f05070 */
[----:B------:R-:W-:Y:S01]  /*0360*/  IMAD.MOV.U32 R11, RZ, RZ, 0x1 ;  /* 0x00000001ff0b7424 */ /* 0x000fe200078e00ff */
[----:B------:R-:W-:-:S04]  /*0370*/  LOP3.LUT R10, R10, 0x1, RZ, 0xc0, !PT ;  /* 0x000000010a0a7812 */ /* 0x000fc800078ec0ff */
[----:B------:R-:W-:Y:S02]  /*0380*/  ISETP.NE.U32.AND P1, PT, R10, 0x1, PT ;  /* 0x000000010a00780c */ /* 0x000fe40003f25070 */
[----:B------:R-:W-:-:S05]  /*0390*/  SHF.L.U32 R3, R11, R12, RZ ;  /* 0x0000000c0b037219 */ /* 0x000fca00000006ff */
[----:B------:R-:W-:Y:S02]  /*03a0*/  @!P0 LOP3.LUT R9, R3, R0, RZ, 0xfc, !PT ;  /* 0x0000000003098212 */ /* 0x000fe400078efcff */
[----:B------:R-:W-:-:S05]  /*03b0*/  @P0 LOP3.LUT R9, R0, R3, RZ, 0x30, !PT ;  /* 0x0000000300090212 */ /* 0x000fca00078e30ff */
[----:B------:R-:W-:Y:S04]  /*03c0*/  STG.E.U8 desc[UR4][R6.64], R9 ;  /* 0x0000000906007986 */ /* 0x000fe8000c101104 */
[----:B------:R-:W2:Y:S04]  /*03d0*/  @!P1 LDG.E.U8 R0, desc[UR4][R4.64] ;  /* 0x0000000404009981 */ /* 0x000ea8000c1e1100 */
[----:B------:R-:W3:Y:S01]  /*03e0*/  @P1 LDG.E.U8 R8, desc[UR4][R4.64] ;  /* 0x0000000404081981 */ /* 0x000ee2000c1e1100 */
[----:B------:R-:W-:-:S04]  /*03f0*/  LOP3.LUT R2, R2, 0x7, RZ, 0xc, !PT ;  /* 0x0000000702027812 */ /* 0x000fc800078e0cff */
[----:B------:R-:W-:-:S04]  /*0400*/  ISETP.GT.U32.AND P0, PT, R2, 0xffff, PT ;  /* 0x0000ffff0200780c */ /* 0x000fc80003f04070 */
[----:B------:R-:W-:-:S04]  /*0410*/  SEL R2, R2, 0xffff, !P0 ;  /* 0x0000ffff02027807 */ /* 0x000fc80004000000 */
[----:B------:R-:W-:-:S04]  /*0420*/  LOP3.LUT R2, R2, 0xffff, RZ, 0xc0, !PT ;  /* 0x0000ffff02027812 */ /* 0x000fc800078ec0ff */
[----:B------:R-:W-:-:S04]  /*0430*/  SHF.L.U32 R3, R11, R2, RZ ;  /* 0x000000020b037219 */ /* 0x000fc800000006ff */
[-C--:B--2---:R-:W-:Y:S02]  /*0440*/  @!P1 LOP3.LUT R11, R0, R3.reuse, RZ, 0xfc, !PT ;  /* 0x00000003000b9212 */ /* 0x084fe400078efcff */
[----:B---3--:R-:W-:-:S05]  /*0450*/  @P1 LOP3.LUT R11, R8, R3, RZ, 0x30, !PT ;  /* 0x00000003080b1212 */ /* 0x008fca00078e30ff */
[----:B------:R-:W-:Y:S01]  /*0460*/  STG.E.U8 desc[UR4][R4.64], R11 ;  /* 0x0000000b04007986 */ /* 0x000fe2000c101104 */
[----:B------:R-:W-:Y:S05]  /*0470*/  EXIT ;  /* 0x000000000000794d */ /* 0x000fea0003800000 */
.L_x_3:
        /* <DEDUP_REMOVED lines=16> */
.L_x_13:


//--------------------- .text._Z1ZPhRKmRKiS3_S3_  --------------------------
	.section	.text._Z1ZPhRKmRKiS3_S3_,"ax",@progbits
	.align	128
        .global         _Z1ZPhRKmRKiS3_S3_
        .type           _Z1ZPhRKmRKiS3_S3_,@function
        .size           _Z1ZPhRKmRKiS3_S3_,(.L_x_14 - _Z1ZPhRKmRKiS3_S3_)
        .other          _Z1ZPhRKmRKiS3_S3_,@"STO_CUDA_ENTRY STV_DEFAULT"
_Z1ZPhRKmRKiS3_S3_:
.text._Z1ZPhRKmRKiS3_S3_:
[----:B------:R-:W-:Y:S01]  /*0000*/  LDC R1, c[0x0][0x37c] ;  /* 0x0000df00ff017b82 */ /* 0x000fe20000000800 */
[----:B------:R-:W-:Y:S05]  /*0010*/  EXIT ;  /* 0x000000000000794d */ /* 0x000fea0003800000 */
.L_x_4:
        /* <DEDUP_REMOVED lines=14> */
.L_x_14:


//--------------------- .text._Z1YPhRKmRKiS3_S3_  --------------------------
	.section	.text._Z1YPhRKmRKiS3_S3_,"ax",@progbits
	.align	128
        .global         _Z1YPhRKmRKiS3_S3_
        .type           _Z1YPhRKmRKiS3_S3_,@function
        .size           _Z1YPhRKmRKiS3_S3_,(.L_x_15 - _Z1YPhRKmRKiS3_S3_)
        .other          _Z1YPhRKmRKiS3_S3_,@"STO_CUDA_ENTRY STV_DEFAULT"
_Z1YPhRKmRKiS3_S3_:
.text._Z1YPhRKmRKiS3_S3_:
[----:B------:R-:W-:Y:S01]  /*0000*/  LDC R1, c[0x0][0x37c] ;  /* 0x0000df00ff017b82 */ /* 0x000fe20000000800 */
[----:B------:R-:W-:Y:S05]  /*0010*/  EXIT ;  /* 0x000000000000794d */ /* 0x000fea0003800000 */
.L_x_5:
        /* <DEDUP_REMOVED lines=14> */
.L_x_15:


//--------------------- .text._Z1XPhRKmRKiS3_S3_  --------------------------
	.section	.text._Z1XPhRKmRKiS3_S3_,"ax",@progbits
	.align	128
        .global         _Z1XPhRKmRKiS3_S3_
        .type           _Z1XPhRKmRKiS3_S3_,@function
        .size           _Z1XPhRKmRKiS3_S3_,(.L_x_16 - _Z1XPhRKmRKiS3_S3_)
        .other          _Z1XPhRKmRKiS3_S3_,@"STO_CUDA_ENTRY STV_DEFAULT"
_Z1XPhRKmRKiS3_S3_:
.text._Z1XPhRKmRKiS3_S3_:
[----:B------:R-:W-:Y:S01]  /*0000*/  LDC R1, c[0x0][0x37c] ;  /* 0x0000df00ff017b82 */ /* 0x000fe20000000800 */
[----:B------:R-:W-:Y:S05]  /*0010*/  EXIT ;  /* 0x000000000000794d */ /* 0x000fea0003800000 */
.L_x_6:
        /* <DEDUP_REMOVED lines=14> */
.L_x_16:


//--------------------- .text._Z10vector_addPfS_S_i --------------------------
	.section	.text._Z10vector_addPfS_S_i,"ax",@progbits
	.align	128
        .global         _Z10vector_addPfS_S_i
        .type           _Z10vector_addPfS_S_i,@function
        .size           _Z10vector_addPfS_S_i,(.L_x_17 - _Z10vector_addPfS_S_i)
        .other          _Z10vector_addPfS_S_i,@"STO_CUDA_ENTRY STV_DEFAULT"
_Z10vector_addPfS_S_i:
.text._Z10vector_addPfS_S_i:
[----:B------:R-:W-:Y:S01]  /*0000*/  LDC R1, c[0x0][0x37c] ;  /* 0x0000df00ff017b82 */ /* 0x000fe20000000800 */
[----:B------:R-:W0:Y:S01]  /*0010*/  S2R R9, SR_CTAID.X ;  /* 0x0000000000097919 */ /* 0x000e220000002500 */
[----:B------:R-:W0:Y:S01]  /*0020*/  LDCU UR4, c[0x0][0x360] ;  /* 0x00006c00ff0477ac */ /* 0x000e220008000800 */
[----:B------:R-:W0:Y:S01]  /*0030*/  S2R R0, SR_TID.X ;  /* 0x0000000000007919 */ /* 0x000e220000002100 */
[----:B------:R-:W1:Y:S01]  /*0040*/  LDCU UR5, c[0x0][0x398] ;  /* 0x00007300ff0577ac */ /* 0x000e620008000800 */
[----:B0-----:R-:W-:-:S05]  /*0050*/  IMAD R9, R9, UR4, R0 ;  /* 0x0000000409097c24 */ /* 0x001fca000f8e0200 */
[----:B-1----:R-:W-:-:S13]  /*0060*/  ISETP.GE.AND P0, PT, R9, UR5, PT ;  /* 0x0000000509007c0c */ /* 0x002fda000bf06270 */
[----:B------:R-:W-:Y:S05]  /*0070*/  @P0 EXIT ;  /* 0x000000000000094d */ /* 0x000fea0003800000 */
[----:B------:R-:W0:Y:S01]  /*0080*/  LDC.64 R2, c[0x0][0x380] ;  /* 0x0000e000ff027b82 */ /* 0x000e220000000a00 */
[----:B------:R-:W1:Y:S07]  /*0090*/  LDCU.64 UR4, c[0x0][0x358] ;  /* 0x00006b00ff0477ac */ /* 0x000e6e0008000a00 */
[----:B------:R-:W2:Y:S08]  /*00a0*/  LDC.64 R4, c[0x0][0x388] ;  /* 0x0000e200ff047b82 */ /* 0x000eb00000000a00 */
[----:B------:R-:W3:Y:S01]  /*00b0*/  LDC.64 R6, c[0x0][0x390] ;  /* 0x0000e400ff067b82 */ /* 0x000ee20000000a00 */
[----:B0-----:R-:W-:-:S06]  /*00c0*/  IMAD.WIDE R2, R9, 0x4, R2 ;  /* 0x0000000409027825 */ /* 0x001fcc00078e0202 */
[----:B-1----:R-:W4:Y:S01]  /*00d0*/  LDG.E R2, desc[UR4][R2.64] ;  /* 0x0000000402027981 */ /* 0x002f22000c1e1900 */
[----:B--2---:R-:W-:-:S06]  /*00e0*/  IMAD.WIDE R4, R9, 0x4, R4 ;  /* 0x0000000409047825 */ /* 0x004fcc00078e0204 */
[----:B------:R-:W4:Y:S01]  /*00f0*/  LDG.E R5, desc[UR4][R4.64] ;  /* 0x0000000404057981 */ /* 0x000f22000c1e1900 */
[----:B---3--:R-:W-:-:S04]  /*0100*/  IMAD.WIDE R6, R9, 0x4, R6 ;  /* 0x0000000409067825 */ /* 0x008fc800078e0206 */
[----:B----4-:R-:W-:-:S05]  /*0110*/  FADD R9, R2, R5 ;  /* 0x0000000502097221 */ /* 0x010fca0000000000 */
[----:B------:R-:W-:Y:S01]  /*0120*/  STG.E desc[UR4][R6.64], R9 ;  /* 0x0000000906007986 */ /* 0x000fe2000c101904 */
[----:B------:R-:W-:Y:S05]  /*0130*/  EXIT ;  /* 0x000000000000794d */ /* 0x000fea0003800000 */
.L_x_7:
        /* <DEDUP_REMOVED lines=12> */
.L_x_17:


//--------------------- .text._Z10cuda_hellov     --------------------------
	.section	.text._Z10cuda_hellov,"ax",@progbits
	.align	128
        .global         _Z10cuda_hellov
        .type           _Z10cuda_hellov,@function
        .size           _Z10cuda_hellov,(.L_x_18 - _Z10cuda_hellov)
        .other          _Z10cuda_hellov,@"STO_CUDA_ENTRY STV_DEFAULT"
_Z10cuda_hellov:
.text._Z10cuda_hellov:
[----:B------:R-:W0:Y:S01]  /*0000*/  LDC R1, c[0x0][0x37c] ;  /* 0x0000df00ff017b82 */ /* 0x000e220000000800 */
[----:B------:R-:W-:Y:S01]  /*0010*/  MOV R0, 0x8 ;  /* 0x0000000800007802 */ /* 0x000fe20000000f00 */
[----:B------:R-:W1:Y:S01]  /*0020*/  LDCU.64 UR4, c[0x4][URZ] ;  /* 0x01000000ff0477ac */ /* 0x000e620008000a00 */
[----:B------:R-:W-:-:S05]  /*0030*/  CS2R R6, SRZ ;  /* 0x0000000000067805 */ /* 0x000fca000001ff00 */
[----:B------:R2:W3:Y:S01]  /*0040*/  LDC.64 R2, c[0x4][R0] ;  /* 0x0100000000027b82 */ /* 0x0004e20000000a00 */
[----:B-1----:R-:W-:Y:S02]  /*0050*/  IMAD.U32 R4, RZ, RZ, UR4 ;  /* 0x00000004ff047e24 */ /* 0x002fe4000f8e00ff */
[----:B--2---:R-:W-:-:S07]  /*0060*/  IMAD.U32 R5, RZ, RZ, UR5 ;  /* 0x00000005ff057e24 */ /* 0x004fce000f8e00ff */
[----:B------:R-:W-:-:S07]  /*0070*/  LEPC R20, `(.L_x_8) ;  /* 0x000000001014794e */ /* 0x000fce0000000000 */
[----:B0--3--:R-:W-:Y:S05]  /*0080*/  CALL.ABS.NOINC R2 ;  /* 0x0000000002007343 */ /* 0x009fea0003c00000 */
.L_x_8:
[----:B------:R-:W-:Y:S05]  /*0090*/  EXIT ;  /* 0x000000000000794d */ /* 0x000fea0003800000 */
.L_x_9:
        /* <DEDUP_REMOVED lines=14> */
.L_x_18:


//--------------------- .nv.global.init           --------------------------
	.section	.nv.global.init,"aw",@progbits
.nv.global.init:
	.type		$str,@object
	.size		$str,(.L_0 - $str)
$str:
        /*0000*/ 	.byte	0x48, 0x65, 0x6c, 0x6c, 0x6f, 0x20, 0x57, 0x6f, 0x72, 0x6c, 0x64, 0x20, 0x66, 0x72, 0x6f, 0x6d
        /*0010*/ 	.byte	0x20, 0x47, 0x50, 0x55, 0x21, 0x0a, 0x00
.L_0:


//--------------------- .nv.shared.reserved.0     --------------------------
	.section	.nv.shared.reserved.0,"aw",@nobits
	.weak		__nv_reservedSMEM_offset_0_alias
	.size		__nv_reservedSMEM_offset_0_alias, 0, 64
	.other		__nv_reservedSMEM_offset_0_alias,@"STO_CUDA_RESERVED_SHARED STV_DEFAULT"
__nv_reservedSMEM_offset_0_alias:
	.zero		0
	.zero		64


//--------------------- .nv.constant0._Z2CZPiRKmS1_RKiS3_i --------------------------
	.section	.nv.constant0._Z2CZPiRKmS1_RKiS3_i,"a",@progbits
	.sectionflags	@""
	.align	4
.nv.constant0._Z2CZPiRKmS1_RKiS3_i:
	.zero		940


//--------------------- .nv.constant0._Z4CNOTPimmiii --------------------------
	.section	.nv.constant0._Z4CNOTPimmiii,"a",@progbits
	.sectionflags	@""
	.align	4
.nv.constant0._Z4CNOTPimmiii:
	.zero		932


//--------------------- .nv.constant0._Z1HPhmiii  --------------------------
	.section	.nv.constant0._Z1HPhmiii,"a",@progbits
	.sectionflags	@""
	.align	4
.nv.constant0._Z1HPhmiii:
	.zero		924


//--------------------- .nv.constant0._Z1PPhmiii  --------------------------
	.section	.nv.constant0._Z1PPhmiii,"a",@progbits
	.sectionflags	@""
	.align	4
.nv.constant0._Z1PPhmiii:
	.zero		924


//--------------------- .nv.constant0._Z1ZPhRKmRKiS3_S3_ --------------------------
	.section	.nv.constant0._Z1ZPhRKmRKiS3_S3_,"a",@progbits
	.sectionflags	@""
	.align	4
.nv.constant0._Z1ZPhRKmRKiS3_S3_:
	.zero		936


//--------------------- .nv.constant0._Z1YPhRKmRKiS3_S3_ --------------------------
	.section	.nv.constant0._Z1YPhRKmRKiS3_S3_,"a",@progbits
	.sectionflags	@""
	.align	4
.nv.constant0._Z1YPhRKmRKiS3_S3_:
	.zero		936


//--------------------- .nv.constant0._Z1XPhRKmRKiS3_S3_ --------------------------
	.section	.nv.constant0._Z1XPhRKmRKiS3_S3_,"a",@progbits
	.sectionflags	@""
	.align	4
.nv.constant0._Z1XPhRKmRKiS3_S3_:
	.zero		936


//--------------------- .nv.constant0._Z10vector_addPfS_S_i --------------------------
	.section	.nv.constant0._Z10vector_addPfS_S_i,"a",@progbits
	.sectionflags	@""
	.align	4
.nv.constant0._Z10vector_addPfS_S_i:
	.zero		924


//--------------------- .nv.constant0._Z10cuda_hellov --------------------------
	.section	.nv.constant0._Z10cuda_hellov,"a",@progbits
	.sectionflags	@""
	.align	4
.nv.constant0._Z10cuda_hellov:
	.zero		896


//--------------------- SYMBOLS --------------------------

	.type		.nv.reservedSmem.offset0,@object
	.size		.nv.reservedSmem.offset0,0x4
	.type		vprintf,@function
